# CuTe-DSL kernel — source=fa4 family=fa4_fwd_sm90
# config = {"dtype": "BFloat16", "causal": false, "head_dim": 96, "mma_pv_is_rs": false}


// ===== COMPILED SASS (sm_90) =====

	.headerflags	@"EF_CUDA_TEXMODE_UNIFIED EF_CUDA_64BIT_ADDRESS EF_CUDA_ACCELERATORS EF_CUDA_SM90 EF_CUDA_VIRTUAL_SM(EF_CUDA_SM90)"
	.elftype	@"ET_EXEC"


//--------------------- .nv.info                  --------------------------
	.section	.nv.info,"",@"SHT_CUDA_INFO"
	.align	4


	//----- nvinfo : EIATTR_REGCOUNT
	.align		4
        /*0000*/ 	.byte	0x04, 0x2f
        /*0002*/ 	.short	(.L_1 - .L_0)
	.align		4
.L_0:
        /*0004*/ 	.word	index@(kernel_cutlass_kernel_flash_attncuteflash_fwd_sm90FlashAttentionForwardSm90_object_at__tensor0000o1961211101213_tensor0000o9611101213_tensor0000o9611101213_tensor0000o1961211101213_tensor_0)
        /*0008*/ 	.word	0x000000a8


	//----- nvinfo : EIATTR_FRAME_SIZE
	.align		4
.L_1:
        /*000c*/ 	.byte	0x04, 0x11
        /*000e*/ 	.short	(.L_3 - .L_2)
	.align		4
.L_2:
        /*0010*/ 	.word	index@(kernel_cutlass_kernel_flash_attncuteflash_fwd_sm90FlashAttentionForwardSm90_object_at__tensor0000o1961211101213_tensor0000o9611101213_tensor0000o9611101213_tensor0000o1961211101213_tensor_0)
        /*0014*/ 	.word	0x00000000


	//----- nvinfo : EIATTR_MIN_STACK_SIZE
	.align		4
.L_3:
        /*0018*/ 	.byte	0x04, 0x12
        /*001a*/ 	.short	(.L_5 - .L_4)
	.align		4
.L_4:
        /*001c*/ 	.word	index@(kernel_cutlass_kernel_flash_attncuteflash_fwd_sm90FlashAttentionForwardSm90_object_at__tensor0000o1961211101213_tensor0000o9611101213_tensor0000o9611101213_tensor0000o1961211101213_tensor_0)
        /*0020*/ 	.word	0x00000000
.L_5:


//--------------------- .nv.info.kernel_cutlass_kernel_flash_attncuteflash_fwd_sm90FlashAttentionForwardSm90_object_at__tensor0000o1961211101213_tensor0000o9611101213_tensor0000o9611101213_tensor0000o1961211101213_tensor_0 --------------------------
	.section	.nv.info.kernel_cutlass_kernel_flash_attncuteflash_fwd_sm90FlashAttentionForwardSm90_object_at__tensor0000o1961211101213_tensor0000o9611101213_tensor0000o9611101213_tensor0000o1961211101213_tensor_0,"",@"SHT_CUDA_INFO"
	.sectionflags	@""
	.align	4


	//----- nvinfo : EIATTR_CUDA_API_VERSION
	.align		4
        /*0000*/ 	.byte	0x04, 0x37
        /*0002*/ 	.short	(.L_7 - .L_6)
.L_6:
        /*0004*/ 	.word	0x00000081


	//----- nvinfo : EIATTR_KPARAM_INFO
	.align		4
.L_7:
        /*0008*/ 	.byte	0x04, 0x17
        /*000a*/ 	.short	(.L_9 - .L_8)
.L_8:
        /*000c*/ 	.word	0x00000000
        /*0010*/ 	.short	0x000f
        /*0012*/ 	.short	0x0284
        /*0014*/ 	.byte	0x00, 0xf0, 0x31, 0x00


	//----- nvinfo : EIATTR_KPARAM_INFO
	.align		4
.L_9:
        /*0018*/ 	.byte	0x04, 0x17
        /*001a*/ 	.short	(.L_11 - .L_10)
.L_10:
        /*001c*/ 	.word	0x00000000
        /*0020*/ 	.short	0x000e
        /*0022*/ 	.short	0x0280
        /*0024*/ 	.byte	0x00, 0xf0, 0x11, 0x00


	//----- nvinfo : EIATTR_KPARAM_INFO
	.align		4
.L_11:
        /*0028*/ 	.byte	0x04, 0x17
        /*002a*/ 	.short	(.L_13 - .L_12)
.L_12:
        /*002c*/ 	.word	0x00000000
        /*0030*/ 	.short	0x000d
        /*0032*/ 	.short	0x027c
        /*0034*/ 	.byte	0x00, 0xf0, 0x11, 0x00


	//----- nvinfo : EIATTR_KPARAM_INFO
	.align		4
.L_13:
        /*0038*/ 	.byte	0x04, 0x17
        /*003a*/ 	.short	(.L_15 - .L_14)
.L_14:
        /*003c*/ 	.word	0x00000000
        /*0040*/ 	.short	0x000c
        /*0042*/ 	.short	0x0278
        /*0044*/ 	.byte	0x00, 0xf0, 0x11, 0x00


	//----- nvinfo : EIATTR_KPARAM_INFO
	.align		4
.L_15:
        /*0048*/ 	.byte	0x04, 0x17
        /*004a*/ 	.short	(.L_17 - .L_16)
.L_16:
        /*004c*/ 	.word	0x00000000
        /*0050*/ 	.short	0x000b
        /*0052*/ 	.short	0x0275
        /*0054*/ 	.byte	0x00, 0xf0, 0x05, 0x00


	//----- nvinfo : EIATTR_KPARAM_INFO
	.align		4
.L_17:
        /*0058*/ 	.byte	0x04, 0x17
        /*005a*/ 	.short	(.L_19 - .L_18)
.L_18:
        /*005c*/ 	.word	0x00000000
        /*0060*/ 	.short	0x000a
        /*0062*/ 	.short	0x0274
        /*0064*/ 	.byte	0x00, 0xf0, 0x05, 0x00


	//----- nvinfo : EIATTR_KPARAM_INFO
	.align		4
.L_19:
        /*0068*/ 	.byte	0x04, 0x17
        /*006a*/ 	.short	(.L_21 - .L_20)
.L_20:
        /*006c*/ 	.word	0x00000000
        /*0070*/ 	.short	0x0009
        /*0072*/ 	.short	0x0270
        /*0074*/ 	.byte	0x00, 0xf0, 0x11, 0x00


	//----- nvinfo : EIATTR_KPARAM_INFO
	.align		4
.L_21:
        /*0078*/ 	.byte	0x04, 0x17
        /*007a*/ 	.short	(.L_23 - .L_22)
.L_22:
        /*007c*/ 	.word	0x00000000
        /*0080*/ 	.short	0x0008
        /*0082*/ 	.short	0x01f0
        /*0084*/ 	.byte	0x00, 0xf0, 0x01, 0x02


	//----- nvinfo : EIATTR_KPARAM_INFO
	.align		4
.L_23:
        /*0088*/ 	.byte	0x04, 0x17
        /*008a*/ 	.short	(.L_25 - .L_24)
.L_24:
        /*008c*/ 	.word	0x00000000
        /*0090*/ 	.short	0x0007
        /*0092*/ 	.short	0x0170
        /*0094*/ 	.byte	0x00, 0xf0, 0x01, 0x02


	//----- nvinfo : EIATTR_KPARAM_INFO
	.align		4
.L_25:
        /*0098*/ 	.byte	0x04, 0x17
        /*009a*/ 	.short	(.L_27 - .L_26)
.L_26:
        /*009c*/ 	.word	0x00000000
        /*00a0*/ 	.short	0x0006
        /*00a2*/ 	.short	0x00f0
        /*00a4*/ 	.byte	0x00, 0xf0, 0x01, 0x02


	//----- nvinfo : EIATTR_KPARAM_INFO
	.align		4
.L_27:
        /*00a8*/ 	.byte	0x04, 0x17
        /*00aa*/ 	.short	(.L_29 - .L_28)
.L_28:
        /*00ac*/ 	.word	0x00000000
        /*00b0*/ 	.short	0x0005
        /*00b2*/ 	.short	0x0070
        /*00b4*/ 	.byte	0x00, 0xf0, 0x01, 0x02


	//----- nvinfo : EIATTR_KPARAM_INFO
	.align		4
.L_29:
        /*00b8*/ 	.byte	0x04, 0x17
        /*00ba*/ 	.short	(.L_31 - .L_30)
.L_30:
        /*00bc*/ 	.word	0x00000000
        /*00c0*/ 	.short	0x0004
        /*00c2*/ 	.short	0x0030
        /*00c4*/ 	.byte	0x00, 0xf0, 0xc1, 0x00


	//----- nvinfo : EIATTR_KPARAM_INFO
	.align		4
.L_31:
        /*00c8*/ 	.byte	0x04, 0x17
        /*00ca*/ 	.short	(.L_33 - .L_32)
.L_32:
        /*00cc*/ 	.word	0x00000000
        /*00d0*/ 	.short	0x0003
        /*00d2*/ 	.short	0x0024
        /*00d4*/ 	.byte	0x00, 0xf0, 0x31, 0x00


	//----- nvinfo : EIATTR_KPARAM_INFO
	.align		4
.L_33:
        /*00d8*/ 	.byte	0x04, 0x17
        /*00da*/ 	.short	(.L_35 - .L_34)
.L_34:
        /*00dc*/ 	.word	0x00000000
        /*00e0*/ 	.short	0x0002
        /*00e2*/ 	.short	0x0018
        /*00e4*/ 	.byte	0x00, 0xf0, 0x31, 0x00


	//----- nvinfo : EIATTR_KPARAM_INFO
	.align		4
.L_35:
        /*00e8*/ 	.byte	0x04, 0x17
        /*00ea*/ 	.short	(.L_37 - .L_36)
.L_36:
        /*00ec*/ 	.word	0x00000000
        /*00f0*/ 	.short	0x0001
        /*00f2*/ 	.short	0x000c
        /*00f4*/ 	.byte	0x00, 0xf0, 0x31, 0x00


	//----- nvinfo : EIATTR_KPARAM_INFO
	.align		4
.L_37:
        /*00f8*/ 	.byte	0x04, 0x17
        /*00fa*/ 	.short	(.L_39 - .L_38)
.L_38:
        /*00fc*/ 	.word	0x00000000
        /*0100*/ 	.short	0x0000
        /*0102*/ 	.short	0x0000
        /*0104*/ 	.byte	0x00, 0xf0, 0x31, 0x00


	//----- nvinfo : EIATTR_SPARSE_MMA_MASK
	.align		4
.L_39:
        /*0108*/ 	.byte	0x03, 0x50
        /*010a*/ 	.short	0x0000


	//----- nvinfo : EIATTR_MAXREG_COUNT
	.align		4
        /*010c*/ 	.byte	0x03, 0x1b
        /*010e*/ 	.short	0x00a8


	//----- nvinfo : EIATTR_COOP_GROUP_MASK_REGIDS
	.align		4
        /*0110*/ 	.byte	0x04, 0x29
        /*0112*/ 	.short	(.L_41 - .L_40)


	//   ....[0]....
.L_40:
        /*0114*/ 	.word	0xffffffff


	//   ....[1]....
        /*0118*/ 	.word	0xffffffff


	//   ....[2]....
        /*011c*/ 	.word	0xffffffff


	//   ....[3]....
        /*0120*/ 	.word	0xffffffff


	//   ....[4]....
        /*0124*/ 	.word	0xffffffff


	//   ....[5]....
        /*0128*/ 	.word	0xffffffff


	//   ....[6]....
        /*012c*/ 	.word	0xffffffff


	//   ....[7]....
        /*0130*/ 	.word	0xffffffff


	//   ....[8]....
        /*0134*/ 	.word	0xffffffff


	//   ....[9]....
        /*0138*/ 	.word	0xffffffff


	//   ....[10]....
        /*013c*/ 	.word	0xffffffff


	//   ....[11]....
        /*0140*/ 	.word	0xffffffff


	//   ....[12]....
        /*0144*/ 	.word	0xffffffff


	//   ....[13]....
        /*0148*/ 	.word	0xffffffff


	//   ....[14]....
        /*014c*/ 	.word	0xffffffff


	//   ....[15]....
        /*0150*/ 	.word	0xffffffff


	//   ....[16]....
        /*0154*/ 	.word	0xffffffff


	//   ....[17]....
        /*0158*/ 	.word	0xffffffff


	//   ....[18]....
        /*015c*/ 	.word	0xffffffff


	//----- nvinfo : EIATTR_COOP_GROUP_INSTR_OFFSETS
	.align		4
.L_41:
        /*0160*/ 	.byte	0x04, 0x28
        /*0162*/ 	.short	(.L_43 - .L_42)


	//   ....[0]....
.L_42:
        /*0164*/ 	.word	0x00001240


	//   ....[1]....
        /*0168*/ 	.word	0x00001ff0


	//   ....[2]....
        /*016c*/ 	.word	0x000020f0


	//   ....[3]....
        /*0170*/ 	.word	0x00002570


	//   ....[4]....
        /*0174*/ 	.word	0x00002620


	//   ....[5]....
        /*0178*/ 	.word	0x000039d0


	//   ....[6]....
        /*017c*/ 	.word	0x000042e0


	//   ....[7]....
        /*0180*/ 	.word	0x000042f0


	//   ....[8]....
        /*0184*/ 	.word	0x00004320


	//   ....[9]....
        /*0188*/ 	.word	0x00004330


	//   ....[10]....
        /*018c*/ 	.word	0x000057d0


	//   ....[11]....
        /*0190*/ 	.word	0x00005890


	//   ....[12]....
        /*0194*/ 	.word	0x00005900


	//   ....[13]....
        /*0198*/ 	.word	0x000059e0


	//   ....[14]....
        /*019c*/ 	.word	0x00005a10


	//   ....[15]....
        /*01a0*/ 	.word	0x00005b40


	//   ....[16]....
        /*01a4*/ 	.word	0x00005be0


	//   ....[17]....
        /*01a8*/ 	.word	0x00005e80


	//   ....[18]....
        /*01ac*/ 	.word	0x00005ec0


	//----- nvinfo : EIATTR_REG_RECONFIG
	.align		4
.L_43:
        /*01b0*/ 	.byte	0x01, 0x54
	.zero		2


	//----- nvinfo : EIATTR_MBARRIER_INSTR_OFFSETS
	.align		4
        /*01b4*/ 	.byte	0x04, 0x39
        /*01b6*/ 	.short	(.L_45 - .L_44)


	//   ....[0]....
.L_44:
        /*01b8*/ 	.word	0x000001e0
        /*01bc*/ 	.word	0x000000ff
        /*01c0*/ 	.word	0x00000000
        /*01c4*/ 	.short	0x0100
        /*01c6*/ 	.byte	0x08
	.zero		1


	//   ....[1]....
        /*01c8*/ 	.word	0x000001f0
        /*01cc*/ 	.word	0x000000ff
        /*01d0*/ 	.word	0x00000008
        /*01d4*/ 	.short	0x0100
        /*01d6*/ 	.byte	0x08
	.zero		1


	//   ....[2]....
        /*01d8*/ 	.word	0x000002e0
        /*01dc*/ 	.word	0x000000ff
        /*01e0*/ 	.word	0x00000010
        /*01e4*/ 	.short	0x0100
        /*01e6*/ 	.byte	0x08
	.zero		1


	//   ....[3]....
        /*01e8*/ 	.word	0x000002f0
        /*01ec*/ 	.word	0x000000ff
        /*01f0*/ 	.word	0x00000018
        /*01f4*/ 	.short	0x0100
        /*01f6*/ 	.byte	0x08
	.zero		1


	//   ....[4]....
        /*01f8*/ 	.word	0x00000300
        /*01fc*/ 	.word	0x000000ff
        /*0200*/ 	.word	0x00000020
        /*0204*/ 	.short	0x0100
        /*0206*/ 	.byte	0x08
	.zero		1


	//   ....[5]....
        /*0208*/ 	.word	0x00000310
        /*020c*/ 	.word	0x000000ff
        /*0210*/ 	.word	0x00000028
        /*0214*/ 	.short	0x0100
        /*0216*/ 	.byte	0x08
	.zero		1


	//   ....[6]....
        /*0218*/ 	.word	0x00000540
        /*021c*/ 	.word	0x000000ff
        /*0220*/ 	.word	0x00000018
        /*0224*/ 	.short	0x010a
        /*0226*/ 	.byte	0x29
	.zero		1


	//   ....[7]....
        /*0228*/ 	.word	0x00000740
        /*022c*/ 	.word	0x000000ff
        /*0230*/ 	.word	0x00000008
        /*0234*/ 	.short	0x010a
        /*0236*/ 	.byte	0x29
	.zero		1


	//   ....[8]....
        /*0238*/ 	.word	0x000009f0
        /*023c*/ 	.word	0x000000ff
        /*0240*/ 	.word	0x00000018
        /*0244*/ 	.short	0x010a
        /*0246*/ 	.byte	0x29
	.zero		1


	//   ....[9]....
        /*0248*/ 	.word	0x00000be0
        /*024c*/ 	.word	0x000000ff
        /*0250*/ 	.word	0x00000028
        /*0254*/ 	.short	0x010a
        /*0256*/ 	.byte	0x29
	.zero		1


	//   ....[10]....
        /*0258*/ 	.word	0x00000e30
        /*025c*/ 	.word	0x000000ff
        /*0260*/ 	.word	0x00000028
        /*0264*/ 	.short	0x010a
        /*0266*/ 	.byte	0x29
	.zero		1


	//   ....[11]....
        /*0268*/ 	.word	0x00001040
        /*026c*/ 	.word	0x000000ff
        /*0270*/ 	.word	0x00000028
        /*0274*/ 	.short	0x010a
        /*0276*/ 	.byte	0x29
	.zero		1


	//   ....[12]....
        /*0278*/ 	.word	0x00001260
        /*027c*/ 	.word	0x000000ff
        /*0280*/ 	.word	0x00000000
        /*0284*/ 	.short	0x010a
        /*0286*/ 	.byte	0x04
	.zero		1


	//   ....[13]....
        /*0288*/ 	.word	0x000012b0
        /*028c*/ 	.word	0x000000ff
        /*0290*/ 	.word	0x00000010
        /*0294*/ 	.short	0x010a
        /*0296*/ 	.byte	0x04
	.zero		1


	//   ....[14]....
        /*0298*/ 	.word	0x000013a0
        /*029c*/ 	.word	0x000000ff
        /*02a0*/ 	.word	0x00000010
        /*02a4*/ 	.short	0x010a
        /*02a6*/ 	.byte	0x04
	.zero		1


	//   ....[15]....
        /*02a8*/ 	.word	0x00003040
        /*02ac*/ 	.word	0x000000ff
        /*02b0*/ 	.word	0x00000018
        /*02b4*/ 	.short	0x0101
        /*02b6*/ 	.byte	0x04
	.zero		1


	//   ....[16]....
        /*02b8*/ 	.word	0x00003aa0
        /*02bc*/ 	.word	0x000000ff
        /*02c0*/ 	.word	0x00000010
        /*02c4*/ 	.short	0x010a
        /*02c6*/ 	.byte	0x04
	.zero		1


	//   ....[17]....
        /*02c8*/ 	.word	0x00003ad0
        /*02cc*/ 	.word	0x000000ff
        /*02d0*/ 	.word	0x00000010
        /*02d4*/ 	.short	0x010a
        /*02d6*/ 	.byte	0x04
	.zero		1


	//   ....[18]....
        /*02d8*/ 	.word	0x00003c80
        /*02dc*/ 	.word	0x000000ff
        /*02e0*/ 	.word	0x00000020
        /*02e4*/ 	.short	0x010a
        /*02e6*/ 	.byte	0x04
	.zero		1


	//   ....[19]....
        /*02e8*/ 	.word	0x00003ca0
        /*02ec*/ 	.word	0x000000ff
        /*02f0*/ 	.word	0x00000020
        /*02f4*/ 	.short	0x010a
        /*02f6*/ 	.byte	0x04
	.zero		1


	//   ....[20]....
        /*02f8*/ 	.word	0x00004620
        /*02fc*/ 	.word	0x000000ff
        /*0300*/ 	.word	0x00000018
        /*0304*/ 	.short	0x0101
        /*0306*/ 	.byte	0x04
	.zero		1


	//   ....[21]....
        /*0308*/ 	.word	0x000046d0
        /*030c*/ 	.word	0x000000ff
        /*0310*/ 	.word	0x00000028
        /*0314*/ 	.short	0x0101
        /*0316*/ 	.byte	0x04
	.zero		1


	//   ....[22]....
        /*0318*/ 	.word	0x00005820
        /*031c*/ 	.word	0x000000ff
        /*0320*/ 	.word	0x00000008
        /*0324*/ 	.short	0x0101
        /*0326*/ 	.byte	0x04
	.zero		1


	//   ....[23]....
        /*0328*/ 	.word	0x00005830
        /*032c*/ 	.word	0x000000ff
        /*0330*/ 	.word	0x00000020
        /*0334*/ 	.short	0x010a
        /*0336*/ 	.byte	0x04
	.zero		1


	//   ....[24]....
        /*0338*/ 	.word	0x00005850
        /*033c*/ 	.word	0x000000ff
        /*0340*/ 	.word	0x00000020
        /*0344*/ 	.short	0x010a
        /*0346*/ 	.byte	0x04
	.zero		1


	//   ....[25]....
        /*0348*/ 	.word	0x00005cf0
        /*034c*/ 	.word	0x000000ff
        /*0350*/ 	.word	0x00000028
        /*0354*/ 	.short	0x0101
        /*0356*/ 	.byte	0x04
	.zero		1


	//   ....[26]....
        /*0358*/ 	.word	0x000063f0
        /*035c*/ 	.word	0x00000005
        /*0360*/ 	.word	0x00000018
        /*0364*/ 	.short	0x010a
        /*0366*/ 	.byte	0x3f
	.zero		1


	//   ....[27]....
        /*0368*/ 	.word	0x00006470
        /*036c*/ 	.word	0x00000005
        /*0370*/ 	.word	0x00000008
        /*0374*/ 	.short	0x010a
        /*0376*/ 	.byte	0x3f
	.zero		1


	//   ....[28]....
        /*0378*/ 	.word	0x000064f0
        /*037c*/ 	.word	0x00000007
        /*0380*/ 	.word	0x00000018
        /*0384*/ 	.short	0x010a
        /*0386*/ 	.byte	0x3f
	.zero		1


	//   ....[29]....
        /*0388*/ 	.word	0x00006560
        /*038c*/ 	.word	0x00000005
        /*0390*/ 	.word	0x00000028
        /*0394*/ 	.short	0x010a
        /*0396*/ 	.byte	0x3f
	.zero		1


	//   ....[30]....
        /*0398*/ 	.word	0x000065d0
        /*039c*/ 	.word	0x00000005
        /*03a0*/ 	.word	0x00000028
        /*03a4*/ 	.short	0x010a
        /*03a6*/ 	.byte	0x3f
	.zero		1


	//   ....[31]....
        /*03a8*/ 	.word	0x00006640
        /*03ac*/ 	.word	0x00000005
        /*03b0*/ 	.word	0x00000028
        /*03b4*/ 	.short	0x010a
        /*03b6*/ 	.byte	0x3f
	.zero		1


	//   ....[32]....
        /*03b8*/ 	.word	0x000066a0
        /*03bc*/ 	.word	0x00000004
        /*03c0*/ 	.word	0x00000000
        /*03c4*/ 	.short	0x010a
        /*03c6*/ 	.byte	0x3f
	.zero		1


	//   ....[33]....
        /*03c8*/ 	.word	0x00006700
        /*03cc*/ 	.word	0x00000004
        /*03d0*/ 	.word	0x00000010
        /*03d4*/ 	.short	0x010a
        /*03d6*/ 	.byte	0x3f
	.zero		1


	//   ....[34]....
        /*03d8*/ 	.word	0x00006770
        /*03dc*/ 	.word	0x00000003
        /*03e0*/ 	.word	0x00000010
        /*03e4*/ 	.short	0x010a
        /*03e6*/ 	.byte	0x3f
	.zero		1


	//   ....[35]....
        /*03e8*/ 	.word	0x000067e0
        /*03ec*/ 	.word	0x00000003
        /*03f0*/ 	.word	0x00000020
        /*03f4*/ 	.short	0x010a
        /*03f6*/ 	.byte	0x3f
	.zero		1


	//   ....[36]....
        /*03f8*/ 	.word	0x00006850
        /*03fc*/ 	.word	0x00000007
        /*0400*/ 	.word	0x00000020
        /*0404*/ 	.short	0x010a
        /*0406*/ 	.byte	0x3f
	.zero		1


	//----- nvinfo : EIATTR_NUM_MBARRIERS
	.align		4
.L_45:
        /*0408*/ 	.byte	0x03, 0x38
        /*040a*/ 	.short	0x0006


	//----- nvinfo : EIATTR_EXIT_INSTR_OFFSETS
	.align		4
        /*040c*/ 	.byte	0x04, 0x1c
        /*040e*/ 	.short	(.L_47 - .L_46)


	//   ....[0]....
.L_46:
        /*0410*/ 	.word	0x000003b0


	//   ....[1]....
        /*0414*/ 	.word	0x00001070


	//   ....[2]....
        /*0418*/ 	.word	0x000010a0


	//   ....[3]....
        /*041c*/ 	.word	0x00006270


	//   ....[4]....
        /*0420*/ 	.word	0x000063b0


	//----- nvinfo : EIATTR_REQNTID
	.align		4
.L_47:
        /*0424*/ 	.byte	0x04, 0x10
        /*0426*/ 	.short	(.L_49 - .L_48)
.L_48:
        /*0428*/ 	.word	0x00000180
        /*042c*/ 	.word	0x00000001
        /*0430*/ 	.word	0x00000001


	//----- nvinfo : EIATTR_CBANK_PARAM_SIZE
	.align		4
.L_49:
        /*0434*/ 	.byte	0x03, 0x19
        /*0436*/ 	.short	0x0290


	//----- nvinfo : EIATTR_PARAM_CBANK
	.align		4
        /*0438*/ 	.byte	0x04, 0x0a
        /*043a*/ 	.short	(.L_51 - .L_50)
	.align		4
.L_50:
        /*043c*/ 	.word	index@(.nv.constant0.kernel_cutlass_kernel_flash_attncuteflash_fwd_sm90FlashAttentionForwardSm90_object_at__tensor0000o1961211101213_tensor0000o9611101213_tensor0000o9611101213_tensor0000o1961211101213_tensor_0)
        /*0440*/ 	.short	0x0210
        /*0442*/ 	.short	0x0290


	//----- nvinfo : EIATTR_SW_WAR
	.align		4
.L_51:
        /*0444*/ 	.byte	0x04, 0x36
        /*0446*/ 	.short	(.L_53 - .L_52)
.L_52:
        /*0448*/ 	.word	0x00000008
.L_53:


//--------------------- .nv.callgraph             --------------------------
	.section	.nv.callgraph,"",@"SHT_CUDA_CALLGRAPH"
	.align	4
	.sectionentsize	8
	.align		4
        /*0000*/ 	.word	0x00000000
	.align		4
        /*0004*/ 	.word	0xffffffff
	.align		4
        /*0008*/ 	.word	0x00000000
	.align		4
        /*000c*/ 	.word	0xfffffffe
	.align		4
        /*0010*/ 	.word	0x00000000
	.align		4
        /*0014*/ 	.word	0xfffffffd
	.align		4
        /*0018*/ 	.word	0x00000000
	.align		4
        /*001c*/ 	.word	0xfffffffc


//--------------------- .text.kernel_cutlass_kernel_flash_attncuteflash_fwd_sm90FlashAttentionForwardSm90_object_at__tensor0000o1961211101213_tensor0000o9611101213_tensor0000o9611101213_tensor0000o1961211101213_tensor_0 --------------------------
	.section	.text.kernel_cutlass_kernel_flash_attncuteflash_fwd_sm90FlashAttentionForwardSm90_object_at__tensor0000o1961211101213_tensor0000o9611101213_tensor0000o9611101213_tensor0000o1961211101213_tensor_0,"ax",@progbits
	.sectionflags	@"SHF_BARRIERS=16"
	.align	128
        .global         kernel_cutlass_kernel_flash_attncuteflash_fwd_sm90FlashAttentionForwardSm90_object_at__tensor0000o1961211101213_tensor0000o9611101213_tensor0000o9611101213_tensor0000o1961211101213_tensor_0
        .type           kernel_cutlass_kernel_flash_attncuteflash_fwd_sm90FlashAttentionForwardSm90_object_at__tensor0000o1961211101213_tensor0000o9611101213_tensor0000o9611101213_tensor0000o1961211101213_tensor_0,@function
        .size           kernel_cutlass_kernel_flash_attncuteflash_fwd_sm90FlashAttentionForwardSm90_object_at__tensor0000o1961211101213_tensor0000o9611101213_tensor0000o9611101213_tensor0000o1961211101213_tensor_0,(.L_x_37 - kernel_cutlass_kernel_flash_attncuteflash_fwd_sm90FlashAttentionForwardSm90_object_at__tensor0000o1961211101213_tensor0000o9611101213_tensor0000o9611101213_tensor0000o1961211101213_tensor_0)
        .other          kernel_cutlass_kernel_flash_attncuteflash_fwd_sm90FlashAttentionForwardSm90_object_at__tensor0000o1961211101213_tensor0000o9611101213_tensor0000o9611101213_tensor0000o1961211101213_tensor_0,@"STO_CUDA_ENTRY STV_DEFAULT"
kernel_cutlass_kernel_flash_attncuteflash_fwd_sm90FlashAttentionForwardSm90_object_at__tensor0000o1961211101213_tensor0000o9611101213_tensor0000o9611101213_tensor0000o1961211101213_tensor_0:
.text.kernel_cutlass_kernel_flash_attncuteflash_fwd_sm90FlashAttentionForwardSm90_object_at__tensor0000o1961211101213_tensor0000o9611101213_tensor0000o9611101213_tensor0000o1961211101213_tensor_0:
[----:B------:R-:W1:Y:S01]  /*0000*/  LDC R1, c[0x0][0x28] ;  /* 0x00000a00ff017b82 */ /* 0x000e620000000800 */
[----:B------:R-:W2:Y:S02]  /*0010*/  S2R R13, SR_TID.X ;  /* 0x00000000000d7919 */ /* 0x000ea40000002100 */
[----:B--2---:R-:W-:-:S04]  /*0020*/  SHF.R.U32.HI R0, RZ, 0x5, R13 ;  /* 0x00000005ff007819 */ /* 0x004fc8000001160d */
[----:B------:R-:W-:-:S13]  /*0030*/  ISETP.NE.AND P0, PT, R0, RZ, PT ;  /* 0x000000ff0000720c */ /* 0x000fda0003f05270 */
[----:B-1----:R-:W-:Y:S05]  /*0040*/  @P0 BRA `(.L_x_0) ;  /* 0x0000000000700947 */ /* 0x002fea0003800000 */
[----:B------:R-:W1:Y:S01]  /*0050*/  S2UR UR8, SR_CgaCtaId ;  /* 0x00000000000879c3 */ /* 0x000e620000008800 */
[----:B------:R-:W-:Y:S01]  /*0060*/  ULDC.64 UR10, c[0x0][0x198] ;  /* 0x00006600000a7ab9 */ /* 0x000fe20000000a00 */
[----:B------:R-:W-:Y:S01]  /*0070*/  UMOV UR4, 0x400 ;  /* 0x0000040000047882 */ /* 0x000fe20000000000 */
[----:B------:R-:W-:Y:S02]  /*0080*/  UIADD3 UR12, UP0, UR10, 0x70, URZ ;  /* 0x000000700a0c7890 */ /* 0x000fe4000ff1e03f */
[----:B------:R-:W-:Y:S02]  /*0090*/  UIADD3 UR14, UP1, UR10, 0xf0, URZ ;  /* 0x000000f00a0e7890 */ /* 0x000fe4000ff3e03f */
[----:B------:R-:W-:Y:S01]  /*00a0*/  UIADD3 UR16, UP2, UR10, 0x170, URZ ;  /* 0x000001700a107890 */ /* 0x000fe2000ff5e03f */
[----:B------:R-:W-:Y:S01]  /*00b0*/  UMOV UR5, 0x1 ;  /* 0x0000000100057882 */ /* 0x000fe20000000000 */
[----:B------:R-:W-:Y:S01]  /*00c0*/  UIADD3 UR10, UP3, UR10, 0x1f0, URZ ;  /* 0x000001f00a0a7890 */ /* 0x000fe2000ff7e03f */
[----:B------:R-:W-:Y:S01]  /*00d0*/  UMOV UR6, 0x8 ;  /* 0x0000000800067882 */ /* 0x000fe20000000000 */
[----:B------:R-:W-:-:S02]  /*00e0*/  UIADD3.X UR13, URZ, UR11, URZ, UP0, !UPT ;  /* 0x0000000b3f0d7290 */ /* 0x000fc400087fe43f */
[----:B------:R-:W-:-:S04]  /*00f0*/  UIADD3 UR6, -UR6, 0x100000, URZ ;  /* 0x0010000006067890 */ /* 0x000fc8000fffe13f */
[----:B------:R-:W-:Y:S02]  /*0100*/  USHF.L.U32 UR7, UR6, 0xb, URZ ;  /* 0x0000000b06077899 */ /* 0x000fe4000800063f */
[----:B------:R-:W-:Y:S02]  /*0110*/  USHF.L.U32 UR6, UR6, 0x1, URZ ;  /* 0x0000000106067899 */ /* 0x000fe4000800063f */
[----:B------:R-:W-:Y:S02]  /*0120*/  UIADD3.X UR15, URZ, UR11, URZ, UP1, !UPT ;  /* 0x0000000b3f0f7290 */ /* 0x000fe40008ffe43f */
[----:B------:R-:W-:Y:S02]  /*0130*/  UIADD3.X UR17, URZ, UR11, URZ, UP2, !UPT ;  /* 0x0000000b3f117290 */ /* 0x000fe400097fe43f */
[----:B------:R-:W-:Y:S01]  /*0140*/  UIADD3.X UR11, URZ, UR11, URZ, UP3, !UPT ;  /* 0x0000000b3f0b7290 */ /* 0x000fe20009ffe43f */
[----:B------:R2:W-:Y:S01]  /*0150*/  UTMACCTL.PF [UR12] ;  /* 0x000000000c0079b9 */ /* 0x0005e20008040000 */
[----:B-1----:R-:W-:-:S02]  /*0160*/  ULEA UR8, UR8, UR4, 0x18 ;  /* 0x0000000408087291 */ /* 0x002fc4000f8ec03f */
[----:B------:R-:W-:-:S04]  /*0170*/  UIADD3 UR4, -UR5, 0x100000, URZ ;  /* 0x0010000005047890 */ /* 0x000fc8000fffe13f */
[----:B------:R-:W-:Y:S02]  /*0180*/  USHF.L.U32 UR5, UR4, 0xb, URZ ;  /* 0x0000000b04057899 */ /* 0x000fe4000800063f */
[----:B------:R-:W-:Y:S01]  /*0190*/  USHF.L.U32 UR4, UR4, 0x1, URZ ;  /* 0x0000000104047899 */ /* 0x000fe2000800063f */
[----:B------:R2:W-:Y:S01]  /*01a0*/  UTMACCTL.PF [UR14] ;  /* 0x000000000e0079b9 */ /* 0x0005e20008040000 */
[----:B------:R2:W-:Y:S01]  /*01b0*/  UTMACCTL.PF [UR16] ;  /* 0x00000000100079b9 */ /* 0x0005e20008040000 */
[----:B------:R2:W-:Y:S01]  /*01c0*/  UTMACCTL.PF [UR10] ;  /* 0x000000000a0079b9 */ /* 0x0005e20008040000 */
[----:B------:R-:W1:Y:S08]  /*01d0*/  FENCE.VIEW.ASYNC.S ;  /* 0x00000000000073c6 */ /* 0x000e700000000000 */
[----:B-1----:R2:W1:Y:S01]  /*01e0*/  SYNCS.EXCH.64 URZ, [UR8], UR4 ;  /* 0x00000004083f75b2 */ /* 0x0024620008000100 */
[----:B------:R2:W3:Y:S02]  /*01f0*/  SYNCS.EXCH.64 URZ, [UR8+0x8], UR6 ;  /* 0x00000806083f75b2 */ /* 0x0004e40008000100 */
[----:B--2---:R-:W-:Y:S01]  /*0200*/  NOP ;  /* 0x0000000000007918 */ /* 0x004fe20000000000 */
.L_x_0:
[----:B------:R-:W-:Y:S05]  /*0210*/  @P0 BRA `(.L_x_1) ;  /* 0x0000000000440947 */ /* 0x000fea0003800000 */
[----:B------:R-:W2:Y:S01]  /*0220*/  S2UR UR5, SR_CgaCtaId ;  /* 0x00000000000579c3 */ /* 0x000ea20000008800 */
[----:B------:R-:W-:Y:S01]  /*0230*/  UMOV UR4, 0x400 ;  /* 0x0000040000047882 */ /* 0x000fe20000000000 */
[----:B------:R-:W-:Y:S01]  /*0240*/  UMOV UR6, 0x1 ;  /* 0x0000000100067882 */ /* 0x000fe20000000000 */
[----:B------:R-:W-:Y:S01]  /*0250*/  UMOV UR7, 0x8 ;  /* 0x0000000800077882 */ /* 0x000fe20000000000 */
[----:B--2---:R-:W-:Y:S02]  /*0260*/  ULEA UR8, UR5, UR4, 0x18 ;  /* 0x0000000405087291 */ /* 0x004fe4000f8ec03f */
[----:B------:R-:W-:-:S04]  /*0270*/  UIADD3 UR4, -UR6, 0x100000, URZ ;  /* 0x0010000006047890 */ /* 0x000fc8000fffe13f */
[----:B------:R-:W-:Y:S02]  /*0280*/  USHF.L.U32 UR5, UR4, 0xb, URZ ;  /* 0x0000000b04057899 */ /* 0x000fe4000800063f */
[----:B------:R-:W-:Y:S02]  /*0290*/  USHF.L.U32 UR4, UR4, 0x1, URZ ;  /* 0x0000000104047899 */ /* 0x000fe4000800063f */
[----:B------:R-:W-:-:S04]  /*02a0*/  UIADD3 UR6, -UR7, 0x100000, URZ ;  /* 0x0010000007067890 */ /* 0x000fc8000fffe13f */
[----:B------:R-:W-:Y:S02]  /*02b0*/  USHF.L.U32 UR7, UR6, 0xb, URZ ;  /* 0x0000000b06077899 */ /* 0x000fe4000800063f */
[----:B------:R-:W-:Y:S01]  /*02c0*/  USHF.L.U32 UR6, UR6, 0x1, URZ ;  /* 0x0000000106067899 */ /* 0x000fe2000800063f */
[----:B------:R-:W2:Y:S03]  /*02d0*/  FENCE.VIEW.ASYNC.S ;  /* 0x00000000000073c6 */ /* 0x000ea60000000000 */
[----:B--2---:R2:W4:Y:S08]  /*02e0*/  SYNCS.EXCH.64 URZ, [UR8+0x10], UR4 ;  /* 0x00001004083f75b2 */ /* 0x0045300008000100 */
[----:B------:R2:W5:Y:S01]  /*02f0*/  SYNCS.EXCH.64 URZ, [UR8+0x18], UR6 ;  /* 0x00001806083f75b2 */ /* 0x0005620008000100 */
[----:B------:R2:W3:Y:S01]  /*0300*/  SYNCS.EXCH.64 URZ, [UR8+0x20], UR4 ;  /* 0x00002004083f75b2 */ /* 0x0004e20008000100 */
[----:B------:R2:W1:Y:S01]  /*0310*/  SYNCS.EXCH.64 URZ, [UR8+0x28], UR6 ;  /* 0x00002806083f75b2 */ /* 0x0004620008000100 */
[----:B------:R-:W-:Y:S01]  /*0320*/  NOP ;  /* 0x0000000000007918 */ /* 0x000fe20000000000 */
.L_x_1:
[----:B------:R-:W-:Y:S01]  /*0330*/  ISETP.GT.AND P0, PT, R0, 0x3, PT ;  /* 0x000000030000780c */ /* 0x000fe20003f04270 */
[----:B------:R-:W-:Y:S01]  /*0340*/  NOP ;  /* 0x0000000000007918 */ /* 0x000fe20000000000 */
[----:B------:R-:W-:Y:S01]  /*0350*/  LOP3.LUT R2, R13, 0x1f, RZ, 0xc0, !PT ;  /* 0x0000001f0d027812 */ /* 0x000fe200078ec0ff */
[----:B-1-345:R-:W-:Y:S10]  /*0360*/  BAR.SYNC.DEFER_BLOCKING 0x0 ;  /* 0x0000000000007b1d */ /* 0x03aff40000010000 */
[----:B------:R-:W-:Y:S05]  /*0370*/  @P0 BRA `(.L_x_2) ;  /* 0x0000000c004c0947 */ /* 0x000fea0003800000 */
[----:B------:R-:W-:-:S08]  /*0380*/  NOP ;  /* 0x0000000000007918 */ /* 0x000fd00000000000 */
[----:B------:R-:W1:-:S00]  /*0390*/  USETMAXREG.DEALLOC.CTAPOOL 0x18 ;  /* 0x00000018000079c8 */ /* 0x000e4000080e0500 */
[----:B-1----:R-:W-:-:S13]  /*03a0*/  LOP3.LUT P0, RZ, R0, 0x3, RZ, 0xc0, !PT ;  /* 0x0000000300ff7812 */ /* 0x002fda000780c0ff */
[----:B--2---:R-:W-:Y:S05]  /*03b0*/  @P0 EXIT ;  /* 0x000000000000094d */ /* 0x004fea0003800000 */
[----:B------:R-:W1:Y:S01]  /*03c0*/  S2UR UR4, SR_CgaCtaId ;  /* 0x00000000000479c3 */ /* 0x000e620000008800 */
[----:B------:R-:W-:Y:S01]  /*03d0*/  UMOV UR41, 0x400 ;  /* 0x0000040000297882 */ /* 0x000fe20000000000 */
[----:B------:R-:W-:Y:S01]  /*03e0*/  IMAD.MOV.U32 R0, RZ, RZ, -0x80000000 ;  /* 0x80000000ff007424 */ /* 0x000fe200078e00ff */
[----:B------:R-:W-:Y:S01]  /*03f0*/  ULDC UR11, c[0x0][0x21c] ;  /* 0x00008700000b7ab9 */ /* 0x000fe20000000800 */
[----:B------:R-:W-:Y:S01]  /*0400*/  ULDC.64 UR8, c[0x0][0x198] ;  /* 0x0000660000087ab9 */ /* 0x000fe20000000a00 */
[----:B------:R-:W-:Y:S02]  /*0410*/  UIADD3 UR10, -UR11, URZ, URZ ;  /* 0x0000003f0b0a7290 */ /* 0x000fe4000fffe13f */
[----:B------:R-:W-:Y:S01]  /*0420*/  UIADD3 UR6, UR11, -0x1, URZ ;  /* 0xffffffff0b067890 */ /* 0x000fe2000fffe03f */
[----:B------:R-:W2:Y:S01]  /*0430*/  S2UR UR28, SR_CTAID.Y ;  /* 0x00000000001c79c3 */ /* 0x000ea20000002600 */
[----:B------:R-:W-:Y:S02]  /*0440*/  USHF.R.S32.HI UR10, URZ, 0x1f, UR10 ;  /* 0x0000001f3f0a7899 */ /* 0x000fe4000801140a */
[----:B------:R-:W-:-:S02]  /*0450*/  USHF.R.S32.HI UR7, URZ, 0x1f, UR6 ;  /* 0x0000001f3f077899 */ /* 0x000fc40008011406 */
[----:B------:R-:W-:Y:S02]  /*0460*/  ULEA.HI UR10, UR10, -UR11, URZ, 0x7 ;  /* 0x8000000b0a0a7291 */ /* 0x000fe4000f8f383f */
[----:B------:R-:W-:Y:S01]  /*0470*/  ULEA.HI UR7, UR7, UR6, URZ, 0x7 ;  /* 0x0000000607077291 */ /* 0x000fe2000f8f383f */
[----:B------:R-:W3:Y:S01]  /*0480*/  S2UR UR29, SR_CTAID.Z ;  /* 0x00000000001d79c3 */ /* 0x000ee20000002700 */
[----:B------:R-:W-:Y:S01]  /*0490*/  USHF.R.S32.HI UR10, URZ, 0x7, UR10 ;  /* 0x000000073f0a7899 */ /* 0x000fe2000801140a */
[----:B------:R-:W-:Y:S01]  /*04a0*/  ULDC.64 UR16, c[0x0][0x198] ;  /* 0x0000660000107ab9 */ /* 0x000fe20000000a00 */
[----:B------:R-:W-:Y:S02]  /*04b0*/  UMOV UR18, URZ ;  /* 0x0000003f00127c82 */ /* 0x000fe40008000000 */
[----:B------:R-:W-:Y:S02]  /*04c0*/  UIADD3 UR6, -UR10, URZ, URZ ;  /* 0x0000003f0a067290 */ /* 0x000fe4000fffe13f */
[----:B------:R-:W-:Y:S01]  /*04d0*/  UIADD3 UR30, UP2, UR8, 0xf0, URZ ;  /* 0x000000f0081e7890 */ /* 0x000fe2000ff5e03f */
[----:B------:R-:W4:Y:S01]  /*04e0*/  S2UR UR43, SR_CTAID.X ;  /* 0x00000000002b79c3 */ /* 0x000f220000002500 */
[----:B-1----:R-:W-:-:S02]  /*04f0*/  ULEA UR41, UR4, UR41, 0x18 ;  /* 0x0000002904297291 */ /* 0x002fc4000f8ec03f */
[----:B------:R-:W-:Y:S01]  /*0500*/  UIADD3 UR32, UP3, UR16, 0xf0, URZ ;  /* 0x000000f010207890 */ /* 0x000fe2000ff7e03f */
[----:B------:R-:W-:Y:S01]  /*0510*/  ULDC.64 UR4, c[0x0][0x198] ;  /* 0x0000660000047ab9 */ /* 0x000fe20000000a00 */
[----:B------:R-:W-:Y:S02]  /*0520*/  ULEA.HI.SX32 UR7, UR7, 0x1, 0x19 ;  /* 0x0000000107077891 */ /* 0x000fe4000f8fca3f */
[----:B------:R-:W-:-:S03]  /*0530*/  UIADD3 UR14, UP1, UR4, 0xf0, URZ ;  /* 0x000000f0040e7890 */ /* 0x000fc6000ff3e03f */
[----:B------:R-:W1:Y:S01]  /*0540*/  SYNCS.PHASECHK.TRANS64.TRYWAIT P0, [UR41+0x18], R0 ;  /* 0x00001800ff0075a7 */ /* 0x000e620008000169 */
[----:B------:R-:W-:Y:S01]  /*0550*/  UISETP.GT.AND UP0, UPT, UR11, URZ, UPT ;  /* 0x0000003f0b00728c */ /* 0x000fe2000bf04270 */
[----:B------:R-:W-:Y:S01]  /*0560*/  UMOV UR10, 0x20 ;  /* 0x00000020000a7882 */ /* 0x000fe20000000000 */
[----:B--2---:R-:W-:Y:S01]  /*0570*/  UMOV UR20, UR28 ;  /* 0x0000001c00147c82 */ /* 0x004fe20008000000 */
[----:B------:R-:W-:Y:S01]  /*0580*/  UMOV UR12, UR28 ;  /* 0x0000001c000c7c82 */ /* 0x000fe20008000000 */
[----:B---3--:R-:W-:Y:S01]  /*0590*/  UMOV UR21, UR29 ;  /* 0x0000001d00157c82 */ /* 0x008fe20008000000 */
[----:B------:R-:W-:Y:S01]  /*05a0*/  UMOV UR13, UR29 ;  /* 0x0000001d000d7c82 */ /* 0x000fe20008000000 */
[----:B-1--4-:R-:W-:Y:S05]  /*05b0*/  @!P0 BRA `(.L_x_3) ;  /* 0x0000005c00808947 */ /* 0x012fea0003800000 */
.L_x_22:
[----:B------:R-:W-:Y:S01]  /*05c0*/  ELECT P0, URZ, PT ;  /* 0x00000000003f782f */ /* 0x000fe20003800000 */
[----:B------:R-:W-:Y:S01]  /*05d0*/  @!UP0 UMOV UR7, UR6 ;  /* 0x0000000600078c82 */ /* 0x000fe20008000000 */
[----:B------:R-:W-:Y:S02]  /*05e0*/  UIADD3.X UR33, URZ, UR17, URZ, UP3, !UPT ;  /* 0x000000113f217290 */ /* 0x000fe40009ffe43f */
[----:B------:R-:W-:Y:S02]  /*05f0*/  USHF.L.U32 UR22, UR7, 0x7, URZ ;  /* 0x0000000707167899 */ /* 0x000fe4000800063f */
[----:B------:R-:W-:Y:S02]  /*0600*/  UIADD3.X UR15, URZ, UR5, URZ, UP1, !UPT ;  /* 0x000000053f0f7290 */ /* 0x000fe40008ffe43f */
[----:B------:R-:W-:Y:S02]  /*0610*/  UIADD3.X UR31, URZ, UR9, URZ, UP2, !UPT ;  /* 0x000000093f1f7290 */ /* 0x000fe400097fe43f */
[----:B------:R-:W-:-:S02]  /*0620*/  UIADD3 UR16, UR41, 0xc400, URZ ;  /* 0x0000c40029107890 */ /* 0x000fc4000fffe03f */
[----:B------:R-:W-:Y:S01]  /*0630*/  UIADD3 UR17, UR41, 0x10, URZ ;  /* 0x0000001029117890 */ /* 0x000fe2000fffe03f */
[----:B------:R-:W-:Y:S01]  /*0640*/  @P0 IMAD.MOV.U32 R2, RZ, RZ, 0x6000 ;  /* 0x00006000ff020424 */ /* 0x000fe200078e00ff */
[----:B------:R-:W-:Y:S02]  /*0650*/  UIADD3 UR19, UR22, -0x80, URZ ;  /* 0xffffff8016137890 */ /* 0x000fe4000fffe03f */
[----:B------:R-:W-:Y:S02]  /*0660*/  UIADD3 UR8, UR41, 0xe400, URZ ;  /* 0x0000e40029087890 */ /* 0x000fe4000fffe03f */
[----:B------:R2:W-:Y:S01]  /*0670*/  @P0 SYNCS.ARRIVE.TRANS64 RZ, [UR41+0x10], R2 ;  /* 0x00001002ffff09a7 */ /* 0x0005e20008000029 */
[----:B------:R-:W-:Y:S02]  /*0680*/  UIADD3 UR9, UR41, 0x10, URZ ;  /* 0x0000001029097890 */ /* 0x000fe4000fffe03f */
[----:B------:R-:W-:Y:S02]  /*0690*/  UIADD3 UR24, UR41, 0x10400, URZ ;  /* 0x0001040029187890 */ /* 0x000fe4000fffe03f */
[----:B------:R-:W-:Y:S01]  /*06a0*/  UIADD3 UR25, UR41, 0x10, URZ ;  /* 0x0000001029197890 */ /* 0x000fe2000fffe03f */
[----:B------:R3:W-:Y:S01]  /*06b0*/  UTMALDG.4D [UR16], [UR14], desc[URZ] ;  /* 0x00003f100e0075b4 */ /* 0x0007e20008019000 */
[----:B------:R-:W-:Y:S01]  /*06c0*/  UMOV UR11, UR19 ;  /* 0x00000013000b7c82 */ /* 0x000fe20008000000 */
[----:B------:R-:W-:Y:S01]  /*06d0*/  UMOV UR26, 0x40 ;  /* 0x00000040001a7882 */ /* 0x000fe20000000000 */
[----:B------:R-:W-:Y:S01]  /*06e0*/  UMOV UR27, UR19 ;  /* 0x00000013001b7c82 */ /* 0x000fe20008000000 */
[----:B------:R-:W-:Y:S01]  /*06f0*/  ULDC.64 UR4, c[0x0][0x198] ;  /* 0x0000660000047ab9 */ /* 0x000fe20000000a00 */
[----:B------:R-:W-:Y:S01]  /*0700*/  UMOV UR42, URZ ;  /* 0x0000003f002a7c82 */ /* 0x000fe20008000000 */
[----:B------:R-:W-:Y:S01]  /*0710*/  UIADD3 UR6, UP0, UR4, 0x70, URZ ;  /* 0x0000007004067890 */ /* 0x000fe2000ff1e03f */
[----:B------:R4:W-:Y:S01]  /*0720*/  UTMALDG.4D [UR8], [UR30], desc[URZ] ;  /* 0x00003f081e0075b4 */ /* 0x0009e20008019000 */
[----:B------:R2:W-:Y:S01]  /*0730*/  UTMALDG.4D [UR24], [UR32], desc[URZ] ;  /* 0x00003f18200075b4 */ /* 0x0005e20008019000 */
[----:B------:R-:W5:Y:S01]  /*0740*/  SYNCS.PHASECHK.TRANS64.TRYWAIT P0, [UR41+0x8], R0 ;  /* 0x00000800ff0075a7 */ /* 0x000f620008000169 */
[----:B---3--:R-:W-:Y:S01]  /*0750*/  ULDC.64 UR14, c[0x0][0x198] ;  /* 0x00006600000e7ab9 */ /* 0x008fe20000000a00 */
[----:B----4-:R-:W-:Y:S01]  /*0760*/  ULDC.64 UR8, c[0x0][0x198] ;  /* 0x0000660000087ab9 */ /* 0x010fe20000000a00 */
[----:B------:R-:W-:Y:S01]  /*0770*/  UMOV UR10, 0x20 ;  /* 0x00000020000a7882 */ /* 0x000fe20000000000 */
[----:B--2--5:R-:W-:Y:S05]  /*0780*/  @!P0 BRA `(.L_x_4) ;  /* 0x0000005c002c8947 */ /* 0x024fea0003800000 */
.L_x_23:
[----:B------:R-:W-:Y:S01]  /*0790*/  ELECT P0, URZ, PT ;  /* 0x00000000003f782f */ /* 0x000fe20003800000 */
[----:B------:R-:W-:Y:S02]  /*07a0*/  UIADD3.X UR5, URZ, UR5, URZ, UP0, !UPT ;  /* 0x000000053f057290 */ /* 0x000fe400087fe43f */
[----:B------:R-:W-:Y:S02]  /*07b0*/  UISETP.GE.AND UP0, UPT, UR7, 0x2, UPT ;  /* 0x000000020700788c */ /* 0x000fe4000bf06270 */
[----:B------:R-:W-:Y:S02]  /*07c0*/  UIADD3 UR14, UP1, UR14, 0x70, URZ ;  /* 0x000000700e0e7890 */ /* 0x000fe4000ff3e03f */
[----:B------:R-:W-:Y:S02]  /*07d0*/  UIADD3 UR16, UP2, UR8, 0x70, URZ ;  /* 0x0000007008107890 */ /* 0x000fe4000ff5e03f */
[----:B------:R-:W-:Y:S02]  /*07e0*/  USHF.L.U32 UR43, UR43, 0x7, URZ ;  /* 0x000000072b2b7899 */ /* 0x000fe4000800063f */
[----:B------:R-:W-:-:S02]  /*07f0*/  UIADD3 UR40, UR41, 0x6400, URZ ;  /* 0x0000640029287890 */ /* 0x000fc4000fffe03f */
[----:B------:R-:W-:Y:S01]  /*0800*/  @P0 IMAD.MOV.U32 R0, RZ, RZ, 0x6000 ;  /* 0x00006000ff000424 */ /* 0x000fe200078e00ff */
[----:B------:R-:W-:Y:S02]  /*0810*/  UIADD3.X UR15, URZ, UR15, URZ, UP1, !UPT ;  /* 0x0000000f3f0f7290 */ /* 0x000fe40008ffe43f */
[----:B------:R-:W-:Y:S02]  /*0820*/  UIADD3 UR8, UR41, 0x8400, URZ ;  /* 0x0000840029087890 */ /* 0x000fe4000fffe03f */
[----:B------:R2:W-:Y:S01]  /*0830*/  @P0 SYNCS.ARRIVE.TRANS64 RZ, [UR41], R0 ;  /* 0x00000000ffff09a7 */ /* 0x0005e20008000029 */
[----:B------:R-:W-:Y:S01]  /*0840*/  PLOP3.LUT P0, PT, PT, PT, UP0, 0x80, 0x0 ;  /* 0x000000000000781c */ /* 0x000fe20003f0f008 */
[----:B------:R-:W-:Y:S02]  /*0850*/  UIADD3.X UR17, URZ, UR9, URZ, UP2, !UPT ;  /* 0x000000093f117290 */ /* 0x000fe400097fe43f */
[----:B------:R-:W-:Y:S01]  /*0860*/  UIADD3 UR24, UR41, 0xa400, URZ ;  /* 0x0000a40029187890 */ /* 0x000fe2000fffe03f */
[----:B------:R-:W-:Y:S01]  /*0870*/  UMOV UR44, UR28 ;  /* 0x0000001c002c7c82 */ /* 0x000fe20008000000 */
[----:B------:R-:W-:Y:S01]  /*0880*/  UMOV UR45, UR29 ;  /* 0x0000001d002d7c82 */ /* 0x000fe20008000000 */
[----:B------:R-:W-:Y:S01]  /*0890*/  UMOV UR4, UR6 ;  /* 0x0000000600047c82 */ /* 0x000fe20008000000 */
[----:B------:R-:W-:Y:S01]  /*08a0*/  UMOV UR12, UR28 ;  /* 0x0000001c000c7c82 */ /* 0x000fe20008000000 */
[----:B------:R-:W-:Y:S01]  /*08b0*/  UMOV UR13, UR29 ;  /* 0x0000001d000d7c82 */ /* 0x000fe20008000000 */
[----:B------:R-:W-:Y:S01]  /*08c0*/  UMOV UR9, UR41 ;  /* 0x0000002900097c82 */ /* 0x000fe20008000000 */
[----:B------:R-:W-:Y:S01]  /*08d0*/  UMOV UR11, UR43 ;  /* 0x0000002b000b7c82 */ /* 0x000fe20008000000 */
[----:B------:R3:W-:Y:S01]  /*08e0*/  UTMALDG.4D [UR40], [UR4], desc[URZ] ;  /* 0x00003f28040075b4 */ /* 0x0007e20008019000 */
[----:B------:R-:W-:Y:S01]  /*08f0*/  UMOV UR26, 0x40 ;  /* 0x00000040001a7882 */ /* 0x000fe20000000000 */
[----:B------:R-:W-:Y:S01]  /*0900*/  UMOV UR25, UR41 ;  /* 0x0000002900197c82 */ /* 0x000fe20008000000 */
[----:B------:R-:W-:Y:S01]  /*0910*/  UMOV UR27, UR43 ;  /* 0x0000002b001b7c82 */ /* 0x000fe20008000000 */
[----:B--2---:R-:W-:Y:S01]  /*0920*/  IMAD.MOV.U32 R0, RZ, RZ, 0x1 ;  /* 0x00000001ff007424 */ /* 0x004fe200078e00ff */
[----:B------:R3:W-:Y:S01]  /*0930*/  UTMALDG.4D [UR8], [UR14], desc[URZ] ;  /* 0x00003f080e0075b4 */ /* 0x0007e20008019000 */
[----:B------:R3:W-:Y:S02]  /*0940*/  UTMALDG.4D [UR24], [UR16], desc[URZ] ;  /* 0x00003f18100075b4 */ /* 0x0007e40008019000 */
[----:B---3--:R-:W-:Y:S05]  /*0950*/  @!P0 BRA `(.L_x_5) ;  /* 0x0000000400288947 */ /* 0x008fea0003800000 */
[----:B------:R-:W-:Y:S01]  /*0960*/  UIADD3 UR7, -UR7, URZ, URZ ;  /* 0x0000003f07077290 */ /* 0x000fe2000fffe13f */
[----:B-1----:R-:W-:Y:S01]  /*0970*/  IMAD.MOV.U32 R5, RZ, RZ, 0x1 ;  /* 0x00000001ff057424 */ /* 0x002fe200078e00ff */
[----:B------:R-:W-:-:S03]  /*0980*/  UIADD3 UR27, UR22, -0x100, URZ ;  /* 0xffffff00161b7890 */ /* 0x000fc6000fffe03f */
[----:B------:R-:W-:Y:S01]  /*0990*/  ULDC.64 UR22, c[0x0][0x198] ;  /* 0x0000660000167ab9 */ /* 0x000fe20000000a00 */
[----:B------:R-:W-:-:S08]  /*09a0*/  MOV R4, UR7 ;  /* 0x0000000700047c02 */ /* 0x000fd00008000f00 */
.L_x_8:
[----:B------:R-:W-:Y:S01]  /*09b0*/  LOP3.LUT R0, R5, 0x1, RZ, 0x3c, !PT ;  /* 0x0000000105007812 */ /* 0x000fe200078e3cff */
[----:B------:R-:W-:Y:S02]  /*09c0*/  UIADD3 UR6, UP0, UR22, 0xf0, URZ ;  /* 0x000000f016067890 */ /* 0x000fe4000ff1e03f */
[----:B------:R-:W-:Y:S02]  /*09d0*/  UIADD3 UR14, UP1, UR22, 0xf0, URZ ;  /* 0x000000f0160e7890 */ /* 0x000fe4000ff3e03f */
[----:B------:R-:W-:-:S04]  /*09e0*/  IMAD.U32 R2, R0, -0x80000000, RZ ;  /* 0x8000000000027824 */ /* 0x000fc800078e00ff */
[----:B------:R-:W1:Y:S02]  /*09f0*/  SYNCS.PHASECHK.TRANS64.TRYWAIT P0, [UR41+0x18], R2 ;  /* 0x00001802ff0075a7 */ /* 0x000e640008000169 */
[----:B-1----:R-:W-:Y:S05]  /*0a00*/  @!P0 BRA `(.L_x_6) ;  /* 0x0000005800ac8947 */ /* 0x002fea0003800000 */
.L_x_25:
[----:B------:R-:W-:Y:S01]  /*0a10*/  ELECT P0, URZ, PT ;  /* 0x00000000003f782f */ /* 0x000fe20003800000 */
[----:B------:R-:W-:Y:S01]  /*0a20*/  VIADD R4, R4, 0x1 ;  /* 0x0000000104047836 */ /* 0x000fe20000000000 */
[----:B------:R-:W-:Y:S02]  /*0a30*/  UIADD3 UR4, UP2, UR22, 0xf0, URZ ;  /* 0x000000f016047890 */ /* 0x000fe4000ff5e03f */
[----:B------:R-:W-:Y:S02]  /*0a40*/  UIADD3 UR24, UR41, 0xc400, URZ ;  /* 0x0000c40029187890 */ /* 0x000fe4000fffe03f */
[----:B------:R-:W-:Y:S01]  /*0a50*/  UIADD3 UR25, UR41, 0x10, URZ ;  /* 0x0000001029197890 */ /* 0x000fe2000fffe03f */
[----:B------:R-:W-:Y:S01]  /*0a60*/  ISETP.NE.AND P1, PT, R4, -0x1, PT ;  /* 0xffffffff0400780c */ /* 0x000fe20003f25270 */
[----:B------:R-:W-:Y:S02]  /*0a70*/  UIADD3.X UR7, URZ, UR23, URZ, UP0, !UPT ;  /* 0x000000173f077290 */ /* 0x000fe400087fe43f */
[----:B------:R-:W-:-:S02]  /*0a80*/  UIADD3 UR16, UR41, 0xe400, URZ ;  /* 0x0000e40029107890 */ /* 0x000fc4000fffe03f */
[----:B------:R-:W-:Y:S01]  /*0a90*/  UIADD3 UR17, UR41, 0x10, URZ ;  /* 0x0000001029117890 */ /* 0x000fe2000fffe03f */
[----:B------:R-:W-:Y:S01]  /*0aa0*/  @P0 IMAD.MOV.U32 R2, RZ, RZ, 0x6000 ;  /* 0x00006000ff020424 */ /* 0x000fe200078e00ff */
[----:B------:R-:W-:Y:S02]  /*0ab0*/  UIADD3.X UR15, URZ, UR23, URZ, UP1, !UPT ;  /* 0x000000173f0f7290 */ /* 0x000fe40008ffe43f */
[----:B------:R-:W-:Y:S02]  /*0ac0*/  UIADD3 UR8, UR41, 0x10400, URZ ;  /* 0x0001040029087890 */ /* 0x000fe4000fffe03f */
[----:B------:R2:W-:Y:S01]  /*0ad0*/  @P0 SYNCS.ARRIVE.TRANS64 RZ, [UR41+0x10], R2 ;  /* 0x00001002ffff09a7 */ /* 0x0005e20008000029 */
[----:B------:R-:W-:Y:S02]  /*0ae0*/  UIADD3 UR9, UR41, 0x10, URZ ;  /* 0x0000001029097890 */ /* 0x000fe4000fffe03f */
[----:B------:R-:W-:Y:S01]  /*0af0*/  UIADD3.X UR5, URZ, UR23, URZ, UP2, !UPT ;  /* 0x000000173f057290 */ /* 0x000fe200097fe43f */
[----:B------:R-:W-:Y:S01]  /*0b00*/  UMOV UR26, URZ ;  /* 0x0000003f001a7c82 */ /* 0x000fe20008000000 */
[----:B------:R-:W-:Y:S01]  /*0b10*/  UMOV UR18, 0x20 ;  /* 0x0000002000127882 */ /* 0x000fe20000000000 */
[----:B------:R-:W-:Y:S01]  /*0b20*/  UMOV UR19, UR27 ;  /* 0x0000001b00137c82 */ /* 0x000fe20008000000 */
[----:B------:R-:W-:Y:S01]  /*0b30*/  UMOV UR20, UR28 ;  /* 0x0000001c00147c82 */ /* 0x000fe20008000000 */
[----:B------:R-:W-:Y:S01]  /*0b40*/  UMOV UR21, UR29 ;  /* 0x0000001d00157c82 */ /* 0x000fe20008000000 */
[----:B--2---:R-:W-:Y:S01]  /*0b50*/  IMAD.U32 R2, R5, -0x80000000, RZ ;  /* 0x8000000005027824 */ /* 0x004fe200078e00ff */
[----:B------:R2:W-:Y:S01]  /*0b60*/  UTMALDG.4D [UR24], [UR6], desc[URZ] ;  /* 0x00003f18060075b4 */ /* 0x0005e20008019000 */
[----:B------:R-:W-:Y:S01]  /*0b70*/  UMOV UR10, 0x40 ;  /* 0x00000040000a7882 */ /* 0x000fe20000000000 */
[----:B------:R-:W-:Y:S01]  /*0b80*/  UMOV UR11, UR27 ;  /* 0x0000001b000b7c82 */ /* 0x000fe20008000000 */
[----:B------:R-:W-:Y:S01]  /*0b90*/  UMOV UR12, UR28 ;  /* 0x0000001c000c7c82 */ /* 0x000fe20008000000 */
[----:B------:R-:W-:Y:S01]  /*0ba0*/  UMOV UR13, UR29 ;  /* 0x0000001d000d7c82 */ /* 0x000fe20008000000 */
[----:B------:R-:W-:Y:S01]  /*0bb0*/  UIADD3 UR35, UR27, 0x80, URZ ;  /* 0x000000801b237890 */ /* 0x000fe2000fffe03f */
[----:B------:R2:W-:Y:S01]  /*0bc0*/  UTMALDG.4D [UR16], [UR14], desc[URZ] ;  /* 0x00003f100e0075b4 */ /* 0x0005e20008019000 */
[----:B------:R2:W-:Y:S01]  /*0bd0*/  UTMALDG.4D [UR8], [UR4], desc[URZ] ;  /* 0x00003f08040075b4 */ /* 0x0005e20008019000 */
[----:B------:R-:W3:Y:S02]  /*0be0*/  SYNCS.PHASECHK.TRANS64.TRYWAIT P0, [UR41+0x28], R2 ;  /* 0x00002802ff0075a7 */ /* 0x000ee40008000169 */
[----:B--23--:R-:W-:Y:S07]  /*0bf0*/  @!P0 BRA `(.L_x_7) ;  /* 0x0000005800508947 */ /* 0x00cfee0003800000 */
.L_x_27:
[----:B------:R-:W-:Y:S01]  /*0c00*/  ELECT P0, URZ, PT ;  /* 0x00000000003f782f */ /* 0x000fe20003800000 */
[----:B-1----:R-:W-:Y:S01]  /*0c10*/  IMAD.MOV.U32 R5, RZ, RZ, R0 ;  /* 0x000000ffff057224 */ /* 0x002fe200078e0000 */
[----:B------:R-:W-:Y:S02]  /*0c20*/  UIADD3 UR4, UP0, UR22, 0x170, URZ ;  /* 0x0000017016047890 */ /* 0x000fe4000ff1e03f */
[----:B------:R-:W-:Y:S02]  /*0c30*/  UIADD3 UR6, UP1, UR22, 0x170, URZ ;  /* 0x0000017016067890 */ /* 0x000fe4000ff3e03f */
[----:B------:R-:W-:Y:S02]  /*0c40*/  UIADD3 UR14, UP2, UR22, 0x170, URZ ;  /* 0x00000170160e7890 */ /* 0x000fe4000ff5e03f */
[----:B------:R-:W-:Y:S02]  /*0c50*/  UIADD3 UR32, UR41, 0x400, URZ ;  /* 0x0000040029207890 */ /* 0x000fe4000fffe03f */
[----:B------:R-:W-:-:S02]  /*0c60*/  UIADD3 UR33, UR41, 0x20, URZ ;  /* 0x0000002029217890 */ /* 0x000fc4000fffe03f */
[----:B------:R-:W-:Y:S01]  /*0c70*/  UIADD3.X UR5, URZ, UR23, URZ, UP0, !UPT ;  /* 0x000000173f057290 */ /* 0x000fe200087fe43f */
[----:B------:R-:W-:Y:S01]  /*0c80*/  @P0 MOV R2, 0x6000 ;  /* 0x0000600000020802 */ /* 0x000fe20000000f00 */
[----:B------:R-:W-:Y:S02]  /*0c90*/  UIADD3 UR16, UR41, 0x2400, URZ ;  /* 0x0000240029107890 */ /* 0x000fe4000fffe03f */
[----:B------:R-:W-:Y:S02]  /*0ca0*/  UIADD3 UR17, UR41, 0x20, URZ ;  /* 0x0000002029117890 */ /* 0x000fe4000fffe03f */
[----:B------:R2:W-:Y:S01]  /*0cb0*/  @P0 SYNCS.ARRIVE.TRANS64 RZ, [UR41+0x20], R2 ;  /* 0x00002002ffff09a7 */ /* 0x0005e20008000029 */
[----:B------:R-:W-:Y:S02]  /*0cc0*/  UIADD3.X UR7, URZ, UR23, URZ, UP1, !UPT ;  /* 0x000000173f077290 */ /* 0x000fe40008ffe43f */
[----:B------:R-:W-:Y:S02]  /*0cd0*/  UIADD3 UR8, UR41, 0x4400, URZ ;  /* 0x0000440029087890 */ /* 0x000fe4000fffe03f */
[----:B------:R-:W-:-:S02]  /*0ce0*/  UIADD3 UR9, UR41, 0x20, URZ ;  /* 0x0000002029097890 */ /* 0x000fc4000fffe03f */
[----:B------:R-:W-:Y:S01]  /*0cf0*/  UIADD3.X UR15, URZ, UR23, URZ, UP2, !UPT ;  /* 0x000000173f0f7290 */ /* 0x000fe200097fe43f */
[----:B------:R-:W-:Y:S01]  /*0d00*/  UMOV UR34, URZ ;  /* 0x0000003f00227c82 */ /* 0x000fe20008000000 */
[----:B------:R-:W-:Y:S01]  /*0d10*/  UMOV UR36, UR28 ;  /* 0x0000001c00247c82 */ /* 0x000fe20008000000 */
[----:B------:R-:W-:Y:S01]  /*0d20*/  UMOV UR37, UR29 ;  /* 0x0000001d00257c82 */ /* 0x000fe20008000000 */
[----:B------:R-:W-:Y:S01]  /*0d30*/  UMOV UR18, 0x20 ;  /* 0x0000002000127882 */ /* 0x000fe20000000000 */
[----:B------:R-:W-:Y:S01]  /*0d40*/  UMOV UR19, UR35 ;  /* 0x0000002300137c82 */ /* 0x000fe20008000000 */
[----:B------:R-:W-:Y:S01]  /*0d50*/  UMOV UR20, UR28 ;  /* 0x0000001c00147c82 */ /* 0x000fe20008000000 */
[----:B------:R-:W-:Y:S01]  /*0d60*/  UMOV UR21, UR29 ;  /* 0x0000001d00157c82 */ /* 0x000fe20008000000 */
[----:B------:R2:W-:Y:S01]  /*0d70*/  UTMALDG.4D [UR32], [UR4], desc[URZ] ;  /* 0x00003f20040075b4 */ /* 0x0005e20008019000 */
[----:B------:R-:W-:Y:S01]  /*0d80*/  UMOV UR10, 0x40 ;  /* 0x00000040000a7882 */ /* 0x000fe20000000000 */
[----:B------:R-:W-:Y:S01]  /*0d90*/  UMOV UR12, UR28 ;  /* 0x0000001c000c7c82 */ /* 0x000fe20008000000 */
[----:B------:R-:W-:Y:S01]  /*0da0*/  UMOV UR13, UR29 ;  /* 0x0000001d000d7c82 */ /* 0x000fe20008000000 */
[----:B------:R-:W-:Y:S01]  /*0db0*/  UMOV UR11, UR35 ;  /* 0x00000023000b7c82 */ /* 0x000fe20008000000 */
[----:B------:R-:W-:Y:S01]  /*0dc0*/  UIADD3 UR27, UR27, -0x80, URZ ;  /* 0xffffff801b1b7890 */ /* 0x000fe2000fffe03f */
[----:B------:R2:W-:Y:S01]  /*0dd0*/  UTMALDG.4D [UR16], [UR6], desc[URZ] ;  /* 0x00003f10060075b4 */ /* 0x0005e20008019000 */
[----:B------:R2:W-:Y:S02]  /*0de0*/  UTMALDG.4D [UR8], [UR14], desc[URZ] ;  /* 0x00003f080e0075b4 */ /* 0x0005e40008019000 */
[----:B--2---:R-:W-:Y:S08]  /*0df0*/  @P1 BRA `(.L_x_8) ;  /* 0xfffffff800ec1947 */ /* 0x004ff0000383ffff */
.L_x_5:
[----:B------:R-:W-:Y:S01]  /*0e00*/  IMAD.U32 R2, R0, -0x80000000, RZ ;  /* 0x8000000000027824 */ /* 0x000fe200078e00ff */
[----:B------:R-:W-:Y:S01]  /*0e10*/  UIADD3 UR24, UR41, 0x400, URZ ;  /* 0x0000040029187890 */ /* 0x000fe2000fffe03f */
[----:B------:R-:W-:Y:S02]  /*0e20*/  ULDC.64 UR4, c[0x0][0x198] ;  /* 0x0000660000047ab9 */ /* 0x000fe40000000a00 */
[----:B------:R-:W2:Y:S01]  /*0e30*/  SYNCS.PHASECHK.TRANS64.TRYWAIT P0, [UR41+0x28], R2 ;  /* 0x00002802ff0075a7 */ /* 0x000ea20008000169 */
[----:B------:R-:W-:Y:S01]  /*0e40*/  ULDC.64 UR8, c[0x0][0x198] ;  /* 0x0000660000087ab9 */ /* 0x000fe20000000a00 */
[----:B------:R-:W-:Y:S01]  /*0e50*/  ULDC.64 UR10, c[0x0][0x198] ;  /* 0x00006600000a7ab9 */ /* 0x000fe20000000a00 */
[----:B--2---:R-:W-:Y:S06]  /*0e60*/  @!P0 BRA `(.L_x_9) ;  /* 0x0000005400d08947 */ /* 0x004fec0003800000 */
.L_x_29:
[----:B------:R-:W-:Y:S02]  /*0e70*/  ELECT P0, URZ, PT ;  /* 0x00000000003f782f */ /* 0x000fe40003800000 */
[----:B------:R-:W-:Y:S01]  /*0e80*/  LOP3.LUT R0, R0, 0x1, RZ, 0x3c, !PT ;  /* 0x0000000100007812 */ /* 0x000fe200078e3cff */
[----:B------:R-:W-:Y:S02]  /*0e90*/  UIADD3 UR6, UP0, UR4, 0x170, URZ ;  /* 0x0000017004067890 */ /* 0x000fe4000ff1e03f */
[----:B------:R-:W-:Y:S02]  /*0ea0*/  UIADD3 UR14, UP1, UR8, 0x170, URZ ;  /* 0x00000170080e7890 */ /* 0x000fe4000ff3e03f */
[----:B------:R-:W-:Y:S02]  /*0eb0*/  UIADD3.X UR7, URZ, UR5, URZ, UP0, !UPT ;  /* 0x000000053f077290 */ /* 0x000fe400087fe43f */
[----:B------:R-:W-:Y:S02]  /*0ec0*/  UIADD3 UR4, UP0, UR10, 0x170, URZ ;  /* 0x000001700a047890 */ /* 0x000fe4000ff1e03f */
[----:B------:R-:W-:-:S02]  /*0ed0*/  UIADD3 UR25, UR41, 0x20, URZ ;  /* 0x0000002029197890 */ /* 0x000fc4000fffe03f */
[----:B------:R-:W-:Y:S01]  /*0ee0*/  UIADD3 UR16, UR41, 0x2400, URZ ;  /* 0x0000240029107890 */ /* 0x000fe2000fffe03f */
[----:B------:R-:W-:Y:S01]  /*0ef0*/  @P0 IMAD.MOV.U32 R2, RZ, RZ, 0x6000 ;  /* 0x00006000ff020424 */ /* 0x000fe200078e00ff */
[----:B------:R-:W-:Y:S02]  /*0f00*/  UIADD3 UR17, UR41, 0x20, URZ ;  /* 0x0000002029117890 */ /* 0x000fe4000fffe03f */
[----:B------:R-:W-:Y:S01]  /*0f10*/  UIADD3.X UR15, URZ, UR9, URZ, UP1, !UPT ;  /* 0x000000093f0f7290 */ /* 0x000fe20008ffe43f */
[----:B------:R2:W-:Y:S01]  /*0f20*/  @P0 SYNCS.ARRIVE.TRANS64 RZ, [UR41+0x20], R2 ;  /* 0x00002002ffff09a7 */ /* 0x0005e20008000029 */
[----:B------:R-:W-:Y:S02]  /*0f30*/  UIADD3 UR8, UR41, 0x4400, URZ ;  /* 0x0000440029087890 */ /* 0x000fe4000fffe03f */
[----:B------:R-:W-:Y:S02]  /*0f40*/  UIADD3 UR9, UR41, 0x20, URZ ;  /* 0x0000002029097890 */ /* 0x000fe4000fffe03f */
[----:B------:R-:W-:Y:S01]  /*0f50*/  UIADD3.X UR5, URZ, UR11, URZ, UP0, !UPT ;  /* 0x0000000b3f057290 */ /* 0x000fe200087fe43f */
[----:B------:R-:W-:Y:S01]  /*0f60*/  UMOV UR26, URZ ;  /* 0x0000003f001a7c82 */ /* 0x000fe20008000000 */
[----:B------:R-:W-:Y:S01]  /*0f70*/  UMOV UR27, URZ ;  /* 0x0000003f001b7c82 */ /* 0x000fe20008000000 */
[----:B------:R-:W-:Y:S01]  /*0f80*/  UMOV UR18, 0x20 ;  /* 0x0000002000127882 */ /* 0x000fe20000000000 */
[----:B------:R-:W-:Y:S01]  /*0f90*/  UMOV UR19, URZ ;  /* 0x0000003f00137c82 */ /* 0x000fe20008000000 */
[----:B------:R-:W-:Y:S01]  /*0fa0*/  UMOV UR20, UR28 ;  /* 0x0000001c00147c82 */ /* 0x000fe20008000000 */
[----:B------:R-:W-:Y:S01]  /*0fb0*/  UMOV UR21, UR29 ;  /* 0x0000001d00157c82 */ /* 0x000fe20008000000 */
[----:B--2---:R-:W-:Y:S01]  /*0fc0*/  IMAD.U32 R2, R0, -0x80000000, RZ ;  /* 0x8000000000027824 */ /* 0x004fe200078e00ff */
[----:B------:R2:W-:Y:S01]  /*0fd0*/  UTMALDG.4D [UR24], [UR6], desc[URZ] ;  /* 0x00003f18060075b4 */ /* 0x0005e20008019000 */
[----:B------:R-:W-:Y:S01]  /*0fe0*/  UMOV UR10, 0x40 ;  /* 0x00000040000a7882 */ /* 0x000fe20000000000 */
[----:B------:R-:W-:Y:S01]  /*0ff0*/  UMOV UR11, URZ ;  /* 0x0000003f000b7c82 */ /* 0x000fe20008000000 */
[----:B------:R-:W-:Y:S01]  /*1000*/  UMOV UR12, UR28 ;  /* 0x0000001c000c7c82 */ /* 0x000fe20008000000 */
[----:B------:R-:W-:Y:S01]  /*1010*/  UMOV UR13, UR29 ;  /* 0x0000001d000d7c82 */ /* 0x000fe20008000000 */
[----:B------:R2:W-:Y:S01]  /*1020*/  UTMALDG.4D [UR16], [UR14], desc[URZ] ;  /* 0x00003f100e0075b4 */ /* 0x0005e20008019000 */
[----:B------:R2:W-:Y:S01]  /*1030*/  UTMALDG.4D [UR8], [UR4], desc[URZ] ;  /* 0x00003f08040075b4 */ /* 0x0005e20008019000 */
[----:B------:R-:W3:Y:S02]  /*1040*/  SYNCS.PHASECHK.TRANS64.TRYWAIT P0, [UR41+0x28], R2 ;  /* 0x00002802ff0075a7 */ /* 0x000ee40008000169 */
[----:B--23--:R-:W-:Y:S05]  /*1050*/  @!P0 BRA `(.L_x_10) ;  /* 0x0000005400708947 */ /* 0x00cfea0003800000 */
.L_x_31:
[----:B------:R-:W-:-:S13]  /*1060*/  ELECT P0, URZ, PT ;  /* 0x00000000003f782f */ /* 0x000fda0003800000 */
[----:B------:R-:W-:Y:S05]  /*1070*/  @!P0 EXIT ;  /* 0x000000000000894d */ /* 0x000fea0003800000 */
[----:B------:R-:W-:-:S04]  /*1080*/  MOV R0, 0x6000 ;  /* 0x0000600000007802 */ /* 0x000fc80000000f00 */
[----:B------:R-:W-:Y:S01]  /*1090*/  SYNCS.ARRIVE.TRANS64 RZ, [UR41+0x20], R0 ;  /* 0x00002000ffff79a7 */ /* 0x000fe20008000029 */
[----:B------:R-:W-:Y:S05]  /*10a0*/  EXIT ;  /* 0x000000000000794d */ /* 0x000fea0003800000 */
.L_x_2:
[----:B------:R-:W-:-:S08]  /*10b0*/  NOP ;  /* 0x0000000000007918 */ /* 0x000fd00000000000 */
[----:B------:R-:W1:Y:S02]  /*10c0*/  USETMAXREG.TRY_ALLOC.CTAPOOL UP0, 0xf0 ;  /* 0x000000f0000079c8 */ /* 0x000e640008000600 */
[----:B-1----:R-:W-:-:S13]  /*10d0*/  PLOP3.LUT P0, PT, PT, PT, UP0, 0x80, 0x0 ;  /* 0x000000000000781c */ /* 0x002fda0003f0f008 */
[----:B------:R-:W-:Y:S05]  /*10e0*/  @!P0 BRA `(.L_x_2) ;  /* 0xfffffffc00f08947 */ /* 0x000fea000383ffff */
[----:B------:R-:W-:Y:S01]  /*10f0*/  VIADD R8, R13, 0xffffff80 ;  /* 0xffffff800d087836 */ /* 0x000fe20000000000 */
[----:B--2---:R-:W1:Y:S01]  /*1100*/  S2UR UR5, SR_CgaCtaId ;  /* 0x00000000000579c3 */ /* 0x004e620000008800 */
[----:B------:R-:W-:-:S03]  /*1110*/  UMOV UR4, 0x400 ;  /* 0x0000040000047882 */ /* 0x000fc60000000000 */
[----:B------:R-:W-:-:S04]  /*1120*/  PRMT R9, R8, 0x9910, RZ ;  /* 0x0000991008097816 */ /* 0x000fc800000000ff */
[----:B------:R-:W-:Y:S01]  /*1130*/  SHF.R.S32.HI R9, RZ, 0xf, R9 ;  /* 0x0000000fff097819 */ /* 0x000fe20000011409 */
[----:B------:R-:W2:Y:S03]  /*1140*/  S2UR UR10, SR_CTAID.X ;  /* 0x00000000000a79c3 */ /* 0x000ea60000002500 */
[----:B------:R-:W-:-:S04]  /*1150*/  LOP3.LUT R9, R9, 0xffff, RZ, 0xc0, !PT ;  /* 0x0000ffff09097812 */ /* 0x000fc800078ec0ff */
[----:B------:R-:W-:Y:S01]  /*1160*/  LEA.HI R3, R9, R8, RZ, 0x17 ;  /* 0x0000000809037211 */ /* 0x000fe200078fb8ff */
[----:B------:R-:W3:Y:S03]  /*1170*/  S2UR UR11, SR_CTAID.Y ;  /* 0x00000000000b79c3 */ /* 0x000ee60000002600 */
[----:B------:R-:W-:-:S04]  /*1180*/  PRMT R4, R3, 0x9910, RZ ;  /* 0x0000991003047816 */ /* 0x000fc800000000ff */
[----:B------:R-:W-:Y:S01]  /*1190*/  SHF.R.S32.HI R4, RZ, 0x7, R4 ;  /* 0x00000007ff047819 */ /* 0x000fe20000011404 */
[----:B-1----:R-:W-:Y:S01]  /*11a0*/  ULEA UR4, UR5, UR4, 0x18 ;  /* 0x0000000405047291 */ /* 0x002fe2000f8ec03f */
[----:B------:R-:W1:Y:S02]  /*11b0*/  S2UR UR12, SR_CTAID.Z ;  /* 0x00000000000c79c3 */ /* 0x000e640000002700 */
[----:B------:R-:W-:-:S05]  /*11c0*/  PRMT R15, R4, 0x9910, RZ ;  /* 0x00009910040f7816 */ /* 0x000fca00000000ff */
[C---:B------:R-:W-:Y:S02]  /*11d0*/  IMAD.SHL.U32 R5, R15.reuse, 0x80, RZ ;  /* 0x000000800f057824 */ /* 0x040fe400078e00ff */
[----:B------:R-:W-:-:S03]  /*11e0*/  VIADD R4, R15, 0xffffffff ;  /* 0xffffffff0f047836 */ /* 0x000fc60000000000 */
[----:B------:R-:W-:-:S04]  /*11f0*/  ISETP.NE.AND P0, PT, R8, R5, PT ;  /* 0x000000050800720c */ /* 0x000fc80003f05270 */
[----:B------:R-:W-:Y:S02]  /*1200*/  ISETP.LT.U32.AND P0, PT, R13, 0x80, P0 ;  /* 0x000000800d00780c */ /* 0x000fe40000701070 */
[----:B------:R-:W-:-:S11]  /*1210*/  SHF.R.U32.HI R13, RZ, 0x7, R13 ;  /* 0x00000007ff0d7819 */ /* 0x000fd6000001160d */
[----:B------:R-:W-:Y:S01]  /*1220*/  @!P0 IMAD.MOV R4, RZ, RZ, R15 ;  /* 0x000000ffff048224 */ /* 0x000fe200078e020f */
[----:B------:R-:W-:-:S05]  /*1230*/  ISETP.NE.AND P0, PT, R13, 0x1, PT ;  /* 0x000000010d00780c */ /* 0x000fca0003f05270 */
[----:B------:R-:W4:Y:S08]  /*1240*/  SHFL.IDX PT, R4, R4, RZ, 0x1f ;  /* 0x00001fff04047589 */ /* 0x000f3000000e0000 */
[----:B------:R-:W-:Y:S06]  /*1250*/  @!P0 BAR.ARV 0x2, 0x100 ;  /* 0x0084000000008b1d */ /* 0x000fec0000002000 */
[----:B------:R-:W5:Y:S01]  /*1260*/  SYNCS.PHASECHK.TRANS64.TRYWAIT P0, [UR4], RZ ;  /* 0x000000ffff0075a7 */ /* 0x000f620008000144 */
[----:B----4-:R-:W-:-:S13]  /*1270*/  R2UR UR6, R4 ;  /* 0x00000000040672ca */ /* 0x010fda00000e0000 */
[----:B------:R-:W-:-:S04]  /*1280*/  USHF.R.U32.HI UR5, URZ, 0x18, UR6 ;  /* 0x000000183f057899 */ /* 0x000fc80008011606 */
[----:B------:R-:W-:Y:S01]  /*1290*/  ULOP3.LUT UR5, UR5, 0x1, URZ, 0xc0, !UPT ;  /* 0x0000000105057892 */ /* 0x000fe2000f8ec03f */
[----:B-123-5:R-:W-:Y:S11]  /*12a0*/  @!P0 BRA `(.L_x_11) ;  /* 0x0000005000f88947 */ /* 0x02eff60003800000 */
.L_x_32:
[----:B------:R-:W2:Y:S01]  /*12b0*/  SYNCS.PHASECHK.TRANS64.TRYWAIT P0, [UR4+0x10], RZ ;  /* 0x000010ffff0075a7 */ /* 0x000ea20008000144 */
[----:B------:R-:W-:Y:S02]  /*12c0*/  UIADD3 UR5, UR6, UR5, URZ ;  /* 0x0000000506057290 */ /* 0x000fe4000fffe03f */
[----:B------:R-:W-:Y:S02]  /*12d0*/  UIADD3 UR8, UR4, 0xc400, URZ ;  /* 0x0000c40004087890 */ /* 0x000fe4000fffe03f */
[----:B------:R-:W-:Y:S02]  /*12e0*/  ULOP3.LUT UR5, UR5, 0xffffe, URZ, 0xc0, !UPT ;  /* 0x000ffffe05057892 */ /* 0x000fe4000f8ec03f */
[----:B------:R-:W-:Y:S02]  /*12f0*/  USHF.R.U32.HI UR8, URZ, 0x4, UR8 ;  /* 0x000000043f087899 */ /* 0x000fe40008011608 */
[----:B------:R-:W-:Y:S02]  /*1300*/  UIADD3 UR6, UR6, -UR5, URZ ;  /* 0x8000000506067290 */ /* 0x000fe4000fffe03f */
[----:B------:R-:W-:-:S02]  /*1310*/  ULOP3.LUT UR8, UR8, 0x3fc0, URZ, 0xc0, !UPT ;  /* 0x00003fc008087892 */ /* 0x000fc4000f8ec03f */
[----:B------:R-:W-:Y:S02]  /*1320*/  ULEA UR7, UR6, UR4, 0xc ;  /* 0x0000000406077291 */ /* 0x000fe4000f8e603f */
[----:B------:R-:W-:Y:S02]  /*1330*/  ULOP3.LUT UR34, UR8, 0x10000, URZ, 0xfc, !UPT ;  /* 0x0001000008227892 */ /* 0x000fe4000f8efc3f */
[----:B------:R-:W-:Y:S01]  /*1340*/  UIADD3 UR5, UR7, 0x6400, URZ ;  /* 0x0000640007057890 */ /* 0x000fe2000fffe03f */
[----:B------:R-:W-:-:S03]  /*1350*/  UMOV UR35, 0x80000020 ;  /* 0x8000002000237882 */ /* 0x000fc60000000000 */
[----:B------:R-:W-:-:S04]  /*1360*/  USHF.R.U32.HI UR5, URZ, 0x4, UR5 ;  /* 0x000000043f057899 */ /* 0x000fc80008011605 */
[----:B------:R-:W-:-:S04]  /*1370*/  ULOP3.LUT UR5, UR5, 0x3fc0, URZ, 0xc0, !UPT ;  /* 0x00003fc005057892 */ /* 0x000fc8000f8ec03f */
[----:B------:R-:W-:Y:S01]  /*1380*/  ULOP3.LUT UR32, UR5, 0x10000, URZ, 0xfc, !UPT ;  /* 0x0001000005207892 */ /* 0x000fe2000f8efc3f */
[----:B--2---:R-:W-:Y:S11]  /*1390*/  @P0 BRA `(.L_x_12) ;  /* 0x0000000000080947 */ /* 0x004ff60003800000 */
[----:B------:R-:W2:Y:S02]  /*13a0*/  SYNCS.PHASECHK.TRANS64.TRYWAIT P0, [UR4+0x10], RZ ;  /* 0x000010ffff0075a7 */ /* 0x000ea40008000144 */
[----:B--2---:R-:W-:Y:S05]  /*13b0*/  @!P0 BRA `(.L_x_13) ;  /* 0x0000005000cc8947 */ /* 0x004fea0003800000 */
.L_x_12:
[----:B------:R-:W-:Y:S01]  /*13c0*/  WARPGROUP.ARRIVE ;  /* 0x00000000000079c5 */ /* 0x000fe20000000000 */
[----:B------:R-:W-:Y:S01]  /*13d0*/  UMOV UR33, 0x80000020 ;  /* 0x8000002000217882 */ /* 0x000fe20000000000 */
[----:B------:R-:W-:Y:S01]  /*13e0*/  UIADD3 UR36, UR32, 0x2, URZ ;  /* 0x0000000220247890 */ /* 0x000fe2000fffe03f */
[----:B------:R-:W-:Y:S01]  /*13f0*/  LOP3.LUT R3, R3, 0xff80, RZ, 0xc0, !PT ;  /* 0x0000ff8003037812 */ /* 0x000fe200078ec0ff */
[----:B------:R-:W-:Y:S01]  /*1400*/  UIADD3 UR38, UR34, 0x2, URZ ;  /* 0x0000000222267890 */ /* 0x000fe2000fffe03f */
[----:B------:R-:W-:Y:S01]  /*1410*/  IMAD.MOV.U32 R14, RZ, RZ, -0x1 ;  /* 0xffffffffff0e7424 */ /* 0x000fe200078e00ff */
[----:B------:R-:W-:Y:S01]  /*1420*/  HGMMA.64x128x16.F32.BF16 R24, gdesc[UR32], RZ, !UPT ;  /* 0x01e00000201879f0 */ /* 0x000fe2000c7018ff */
[----:B------:R-:W-:Y:S01]  /*1430*/  UMOV UR37, 0x80000020 ;  /* 0x8000002000257882 */ /* 0x000fe20000000000 */
[----:B------:R-:W-:Y:S01]  /*1440*/  UMOV UR39, 0x80000020 ;  /* 0x8000002000277882 */ /* 0x000fe20000000000 */
[----:B------:R-:W-:Y:S01]  /*1450*/  UIADD3 UR18, UR34, 0x200, URZ ;  /* 0x0000020022127890 */ /* 0x000fe2000fffe03f */
[----:B------:R-:W-:Y:S01]  /*1460*/  IADD3 R3, RZ, -R3, RZ ;  /* 0x80000003ff037210 */ /* 0x000fe20007ffe0ff */
[----:B------:R-:W-:Y:S01]  /*1470*/  UIADD3 UR16, UR32, 0x200, URZ ;  /* 0x0000020020107890 */ /* 0x000fe2000fffe03f */
[----:B------:R-:W-:Y:S01]  /*1480*/  IMAD.MOV.U32 R139, RZ, RZ, RZ ;  /* 0x000000ffff8b7224 */ /* 0x000fe200078e00ff */
[----:B------:R-:W-:Y:S01]  /*1490*/  UMOV UR19, 0x80000020 ;  /* 0x8000002000137882 */ /* 0x000fe20000000000 */
[----:B------:R-:W-:Y:S01]  /*14a0*/  UMOV UR17, 0x80000020 ;  /* 0x8000002000117882 */ /* 0x000fe20000000000 */
[----:B------:R-:W-:Y:S01]  /*14b0*/  UIADD3 UR40, UR32, 0x400, URZ ;  /* 0x0000040020287890 */ /* 0x000fe2000fffe03f */
[----:B------:R-:W-:Y:S01]  /*14c0*/  PRMT R3, R3, 0x7710, RZ ;  /* 0x0000771003037816 */ /* 0x000fe200000000ff */
[----:B------:R-:W-:Y:S01]  /*14d0*/  UIADD3 UR42, UR34, 0x400, URZ ;  /* 0x00000400222a7890 */ /* 0x000fe2000fffe03f */
[C---:B------:R-:W-:Y:S01]  /*14e0*/  VIADD R140, R13.reuse, 0x1 ;  /* 0x000000010d8c7836 */ /* 0x040fe20000000000 */
[----:B------:R-:W-:Y:S01]  /*14f0*/  UMOV UR41, 0x80000020 ;  /* 0x8000002000297882 */ /* 0x000fe20000000000 */
[----:B------:R-:W-:Y:S01]  /*1500*/  UMOV UR43, 0x80000020 ;  /* 0x80000020002b7882 */ /* 0x000fe20000000000 */
[----:B------:R-:W-:Y:S01]  /*1510*/  IMAD.IADD R6, R8, 0x1, R3 ;  /* 0x0000000108067824 */ /* 0x000fe200078e0203 */
[----:B------:R-:W-:Y:S01]  /*1520*/  ULDC UR13, c[0x0][0x21c] ;  /* 0x00008700000d7ab9 */ /* 0x000fe20000000800 */
[----:B------:R-:W-:Y:S01]  /*1530*/  USHF.L.U32 UR10, UR10, 0x7, URZ ;  /* 0x000000070a0a7899 */ /* 0x000fe2000800063f */
[----:B------:R-:W-:Y:S01]  /*1540*/  IADD3 R141, -R13, 0x4, RZ ;  /* 0x000000040d8d7810 */ /* 0x000fe20007ffe1ff */
[----:B------:R-:W-:Y:S01]  /*1550*/  UIADD3 UR9, -UR13, URZ, URZ ;  /* 0x0000003f0d097290 */ /* 0x000fe2000fffe13f */
[----:B------:R-:W-:Y:S01]  /*1560*/  PRMT R3, R6, 0x8880, RZ ;  /* 0x0000888006037816 */ /* 0x000fe200000000ff */
[----:B------:R-:W-:-:S02]  /*1570*/  UIADD3 UR5, UR13, -0x1, URZ ;  /* 0xffffffff0d057890 */ /* 0x000fc4000fffe03f */
[----:B------:R-:W-:Y:S01]  /*1580*/  USHF.R.S32.HI UR9, URZ, 0x1f, UR9 ;  /* 0x0000001f3f097899 */ /* 0x000fe20008011409 */
[----:B------:R-:W-:Y:S01]  /*1590*/  PRMT R3, R3, 0x7710, RZ ;  /* 0x0000771003037816 */ /* 0x000fe200000000ff */
[----:B------:R-:W-:Y:S02]  /*15a0*/  UISETP.GT.AND UP0, UPT, UR13, URZ, UPT ;  /* 0x0000003f0d00728c */ /* 0x000fe4000bf04270 */
[----:B------:R-:W-:Y:S01]  /*15b0*/  USHF.R.S32.HI UR8, URZ, 0x1f, UR5 ;  /* 0x0000001f3f087899 */ /* 0x000fe20008011405 */
[----:B------:R-:W-:Y:S01]  /*15c0*/  SHF.R.U32.HI R3, RZ, 0x7, R3 ;  /* 0x00000007ff037819 */ /* 0x000fe20000011603 */
[----:B------:R-:W-:Y:S02]  /*15d0*/  ULEA.HI UR9, UR9, -UR13, URZ, 0x7 ;  /* 0x8000000d09097291 */ /* 0x000fe4000f8f383f */
[----:B------:R-:W-:Y:S01]  /*15e0*/  ULEA.HI UR8, UR8, UR5, URZ, 0x7 ;  /* 0x0000000508087291 */ /* 0x000fe2000f8f383f */
[----:B------:R-:W-:Y:S01]  /*15f0*/  LOP3.LUT R7, R3, 0xff, RZ, 0xc0, !PT ;  /* 0x000000ff03077812 */ /* 0x000fe200078ec0ff */
[----:B------:R-:W-:-:S02]  /*1600*/  USHF.R.S32.HI UR9, URZ, 0x7, UR9 ;  /* 0x000000073f097899 */ /* 0x000fc40008011409 */
[----:B------:R-:W-:Y:S01]  /*1610*/  USHF.R.S32.HI UR8, URZ, 0x7, UR8 ;  /* 0x000000073f087899 */ /* 0x000fe20008011408 */
[----:B------:R-:W-:Y:S01]  /*1620*/  LEA.HI R5, R7, R6, RZ, 0x1a ;  /* 0x0000000607057211 */ /* 0x000fe200078fd0ff */
[----:B------:R-:W-:Y:S01]  /*1630*/  @!UP0 ULOP3.LUT UR8, URZ, UR9, URZ, 0x33, !UPT ;  /* 0x000000093f088292 */ /* 0x000fe2000f8e333f */
[----:B------:R-:W-:Y:S02]  /*1640*/  ULDC UR5, c[0x0][0x480] ;  /* 0x0001200000057ab9 */ /* 0x000fe40000000800 */
[----:B------:R-:W-:Y:S01]  /*1650*/  LOP3.LUT R3, R5, 0xfffc, RZ, 0xc0, !PT ;  /* 0x0000fffc05037812 */ /* 0x000fe200078ec0ff */
[----:B------:R-:W-:Y:S02]  /*1660*/  ULEA UR6, UR6, UR7, 0xc ;  /* 0x0000000706067291 */ /* 0x000fe4000f8e603f */
[----:B------:R-:W-:Y:S01]  /*1670*/  VIMNMX R10, RZ, UR8, !PT ;  /* 0x00000008ff0a7c48 */ /* 0x000fe2000ffe0100 */
[----:B------:R-:W-:Y:S01]  /*1680*/  UISETP.GE.AND UP0, UPT, UR8, 0x1, UPT ;  /* 0x000000010800788c */ /* 0x000fe2000bf06270 */
[----:B------:R-:W-:Y:S01]  /*1690*/  IMAD.MOV R3, RZ, RZ, -R3 ;  /* 0x000000ffff037224 */ /* 0x000fe200078e0a03 */
[----:B------:R-:W-:Y:S01]  /*16a0*/  UIADD3 UR6, UR6, 0x12400, URZ ;  /* 0x0001240006067890 */ /* 0x000fe2000fffe03f */
[----:B------:R-:W-:Y:S01]  /*16b0*/  UMOV UR47, 0x80000020 ;  /* 0x80000020002f7882 */ /* 0x000fe20000000000 */
[----:B------:R-:W-:-:S02]  /*16c0*/  UMOV UR23, 0x80000020 ;  /* 0x8000002000177882 */ /* 0x000fc40000000000 */
[----:B------:R-:W-:Y:S01]  /*16d0*/  PRMT R3, R3, 0x7710, RZ ;  /* 0x0000771003037816 */ /* 0x000fe200000000ff */
[----:B------:R-:W-:Y:S01]  /*16e0*/  USHF.R.U32.HI UR6, URZ, 0x4, UR6 ;  /* 0x000000043f067899 */ /* 0x000fe20008011606 */
[----:B------:R-:W-:Y:S01]  /*16f0*/  UMOV UR27, 0x80000020 ;  /* 0x80000020001b7882 */ /* 0x000fe20000000000 */
[----:B------:R-:W-:Y:S02]  /*1700*/  UMOV UR31, 0x80000020 ;  /* 0x80000020001f7882 */ /* 0x000fe40000000000 */
[----:B-1----:R-:W-:Y:S01]  /*1710*/  IMAD.IADD R4, R6, 0x1, R3 ;  /* 0x0000000106047824 */ /* 0x002fe200078e0203 */
[----:B------:R-:W-:Y:S01]  /*1720*/  ULOP3.LUT UR6, UR6, 0x3fc0, URZ, 0xc0, !UPT ;  /* 0x00003fc006067892 */ /* 0x000fe2000f8ec03f */
[----:B------:R-:W-:Y:S02]  /*1730*/  UMOV UR45, 0x40000040 ;  /* 0x40000040002d7882 */ /* 0x000fe40000000000 */
[----:B------:R-:W-:Y:S01]  /*1740*/  IMAD.IADD R3, R4, 0x1, R4 ;  /* 0x0000000104037824 */ /* 0x000fe200078e0204 */
[----:B------:R-:W-:-:S04]  /*1750*/  ULOP3.LUT UR6, UR6, 0x10000, URZ, 0xfc, !UPT ;  /* 0x0001000006067892 */ /* 0x000fc8000f8efc3f */
[----:B------:R-:W-:-:S03]  /*1760*/  IADD3 R3, RZ, -R3, RZ ;  /* 0x80000003ff037210 */ /* 0x000fc60007ffe0ff */
[----:B------:R-:W-:Y:S01]  /*1770*/  UMOV UR44, UR6 ;  /* 0x00000006002c7c82 */ /* 0x000fe20008000000 */
[----:B------:R-:W-:-:S04]  /*1780*/  PRMT R3, R3, 0x7710, RZ ;  /* 0x0000771003037816 */ /* 0x000fc800000000ff */
[----:B------:R-:W-:-:S04]  /*1790*/  LOP3.LUT R3, R3, 0xffff, RZ, 0xc0, !PT ;  /* 0x0000ffff03037812 */ /* 0x000fc800078ec0ff */
[----:B------:R-:W-:-:S05]  /*17a0*/  PRMT R3, R3, 0x8880, RZ ;  /* 0x0000888003037816 */ /* 0x000fca00000000ff */
[----:B------:R-:W-:Y:S01]  /*17b0*/  VIADD R3, R3, UR13 ;  /* 0x0000000d03037c36 */ /* 0x000fe20008000000 */
[----:B------:R-:W-:-:S03]  /*17c0*/  ULDC UR13, c[0x0][0x210] ;  /* 0x00008400000d7ab9 */ /* 0x000fc60000000800 */
[----:B------:R-:W-:-:S05]  /*17d0*/  IMAD R3, R10, -0x80, R3 ;  /* 0xffffff800a037824 */ /* 0x000fca00078e0203 */
[----:B------:R-:W-:-:S04]  /*17e0*/  SHF.R.S32.HI R10, RZ, 0x1f, R3 ;  /* 0x0000001fff0a7819 */ /* 0x000fc80000011403 */
[----:B------:R-:W-:-:S04]  /*17f0*/  LEA.HI R10, R10, R3, RZ, 0x3 ;  /* 0x000000030a0a7211 */ /* 0x000fc800078f18ff */
[----:B------:R-:W-:Y:S02]  /*1800*/  LOP3.LUT R12, R10, 0xfffffff8, RZ, 0xc0, !PT ;  /* 0xfffffff80a0c7812 */ /* 0x000fe400078ec0ff */
[----:B------:R-:W-:Y:S02]  /*1810*/  SHF.R.S32.HI R10, RZ, 0x3, R10 ;  /* 0x00000003ff0a7819 */ /* 0x000fe4000001140a */
[----:B------:R-:W-:-:S03]  /*1820*/  VIADDMNMX R3, R3, -R12, 0x2, PT ;  /* 0x0000000203037446 */ /* 0x000fc6000380090c */
[----:B------:R-:W-:Y:S01]  /*1830*/  IMAD.U32 R10, R10, -0x2, RZ ;  /* 0xfffffffe0a0a7824 */ /* 0x000fe200078e00ff */
[----:B------:R-:W-:Y:S04]  /*1840*/  HGMMA.64x128x16.F32.BF16 R24, gdesc[UR36], R24 ;  /* 0x01e00000241879f0 */ /* 0x000fe80008701818 */
[----:B------:R-:W-:-:S05]  /*1850*/  VIADDMNMX R3, R10, -R3, 0xffffffe0, !PT ;  /* 0xffffffe00a037446 */ /* 0x000fca0007800903 */
[----:B------:R-:W-:-:S05]  /*1860*/  VIADD R3, R3, 0x20 ;  /* 0x0000002003037836 */ /* 0x000fca0000000000 */
[----:B------:R-:W-:-:S04]  /*1870*/  SHF.R.U32.HI R14, RZ, R3, R14 ;  /* 0x00000003ff0e7219 */ /* 0x000fc8000001160e */
[C---:B------:R-:W-:Y:S02]  /*1880*/  R2P PR, R14.reuse, 0x7e ;  /* 0x0000007e0e007804 */ /* 0x040fe40000000000 */
[----:B------:R-:W-:Y:S01]  /*1890*/  LOP3.LUT R3, R14, 0x1, RZ, 0xc0, !PT ;  /* 0x000000010e037812 */ /* 0x000fe200078ec0ff */
[----:B------:R-:W-:Y:S01]  /*18a0*/  HGMMA.64x128x16.F32.BF16 R24, gdesc[UR16], R24 ;  /* 0x01e00000101879f0 */ /* 0x000fe20008701818 */
[----:B------:R-:W-:Y:S02]  /*18b0*/  UIADD3 UR18, UR34, 0x202, URZ ;  /* 0x0000020222127890 */ /* 0x000fe4000fffe03f */
[----:B------:R-:W-:Y:S01]  /*18c0*/  UIADD3 UR16, UR32, 0x202, URZ ;  /* 0x0000020220107890 */ /* 0x000fe2000fffe03f */
[----:B------:R-:W-:Y:S01]  /*18d0*/  UMOV UR19, 0x80000020 ;  /* 0x8000002000137882 */ /* 0x000fe20000000000 */
[----:B------:R-:W-:-:S07]  /*18e0*/  UMOV UR17, 0x80000020 ;  /* 0x8000002000117882 */ /* 0x000fce0000000000 */
[----:B------:R-:W-:Y:S01]  /*18f0*/  HGMMA.64x128x16.F32.BF16 R24, gdesc[UR16], R24 ;  /* 0x01e00000101879f0 */ /* 0x000fe20008701818 */
[----:B------:R-:W-:Y:S02]  /*1900*/  UIADD3 UR18, UR34, 0x402, URZ ;  /* 0x0000040222127890 */ /* 0x000fe4000fffe03f */
[----:B------:R-:W-:Y:S01]  /*1910*/  UIADD3 UR16, UR32, 0x402, URZ ;  /* 0x0000040220107890 */ /* 0x000fe2000fffe03f */
[----:B------:R-:W-:Y:S01]  /*1920*/  UMOV UR19, 0x80000020 ;  /* 0x8000002000137882 */ /* 0x000fe20000000000 */
[----:B------:R-:W-:-:S07]  /*1930*/  UMOV UR17, 0x80000020 ;  /* 0x8000002000117882 */ /* 0x000fce0000000000 */
[----:B------:R-:W-:-:S12]  /*1940*/  HGMMA.64x128x16.F32.BF16 R24, gdesc[UR40], R24 ;  /* 0x01e00000281879f0 */ /* 0x000fd80008701818 */
[----:B------:R-:W-:Y:S01]  /*1950*/  HGMMA.64x128x16.F32.BF16 R24, gdesc[UR16], R24, gsb0 ;  /* 0x01e00000101879f0 */ /* 0x000fe20008001818 */
[----:B------:R-:W-:Y:S01]  /*1960*/  ULDC.64 UR16, c[0x0][0x260] ;  /* 0x0000980000107ab9 */ /* 0x000fe20000000a00 */
[----:B------:R-:W-:Y:S01]  /*1970*/  UMOV UR19, 0x80000020 ;  /* 0x8000002000137882 */ /* 0x000fe20000000000 */
[----:B------:R-:W-:-:S04]  /*1980*/  UIMAD.WIDE.U32 UR14, UR11, UR16, URZ ;  /* 0x000000100b0e72a5 */ /* 0x000fc8000f8e003f */
[----:B------:R-:W-:-:S03]  /*1990*/  UIMAD UR15, UR11, UR17, UR15 ;  /* 0x000000110b0f72a4 */ /* 0x000fc6000f8e020f */
[----:B------:R-:W-:Y:S02]  /*19a0*/  ULDC.64 UR16, c[0x0][0x268] ;  /* 0x00009a0000107ab9 */ /* 0x000fe40000000a00 */
[----:B------:R-:W-:-:S04]  /*19b0*/  UIMAD.WIDE.U32 UR14, UR12, UR16, UR14 ;  /* 0x000000100c0e72a5 */ /* 0x000fc8000f8e000e */
[----:B------:R-:W-:Y:S01]  /*19c0*/  UIMAD UR9, UR12, UR17, UR15 ;  /* 0x000000110c0972a4 */ /* 0x000fe2000f8e020f */
[----:B------:R-:W-:Y:S02]  /*19d0*/  WARPGROUP.DEPBAR.LE gsb0, 0x0 ;  /* 0x00008000000079c5 */ /* 0x000fe40000010000 */
[----:B------:R-:W-:Y:S02]  /*19e0*/  FSEL R25, R25, -INF , P1 ;  /* 0xff80000019197808 */ /* 0x000fe40000800000 */
[----:B------:R-:W-:Y:S02]  /*19f0*/  FSEL R10, R27, -INF , P1 ;  /* 0xff8000001b0a7808 */ /* 0x000fe40000800000 */
[----:B------:R-:W-:Y:S02]  /*1a00*/  FSEL R28, R28, -INF , P2 ;  /* 0xff8000001c1c7808 */ /* 0x000fe40001000000 */
[----:B------:R-:W-:Y:S02]  /*1a10*/  FSEL R11, R30, -INF , P2 ;  /* 0xff8000001e0b7808 */ /* 0x000fe40001000000 */
[----:B------:R-:W-:-:S02]  /*1a20*/  FSEL R29, R29, -INF , P3 ;  /* 0xff8000001d1d7808 */ /* 0x000fc40001800000 */
[----:B------:R-:W-:Y:S02]  /*1a30*/  FSEL R31, R31, -INF , P3 ;  /* 0xff8000001f1f7808 */ /* 0x000fe40001800000 */
[----:B------:R-:W-:Y:S02]  /*1a40*/  FSEL R19, R32, -INF , P4 ;  /* 0xff80000020137808 */ /* 0x000fe40002000000 */
[----:B------:R-:W-:Y:S02]  /*1a50*/  FSEL R34, R34, -INF , P4 ;  /* 0xff80000022227808 */ /* 0x000fe40002000000 */
[----:B------:R-:W-:Y:S02]  /*1a60*/  FSEL R16, R33, -INF , P5 ;  /* 0xff80000021107808 */ /* 0x000fe40002800000 */
[----:B------:R-:W-:Y:S02]  /*1a70*/  FSEL R35, R35, -INF , P5 ;  /* 0xff80000023237808 */ /* 0x000fe40002800000 */
[----:B------:R-:W-:-:S02]  /*1a80*/  FSEL R21, R36, -INF , P6 ;  /* 0xff80000024157808 */ /* 0x000fc40003000000 */
[----:B------:R-:W-:Y:S02]  /*1a90*/  FSEL R38, R38, -INF , P6 ;  /* 0xff80000026267808 */ /* 0x000fe40003000000 */
[----:B------:R-:W-:Y:S02]  /*1aa0*/  R2P PR, R14.B1, 0x7f ;  /* 0x0000007f0e007804 */ /* 0x000fe40000001000 */
[----:B------:R-:W-:Y:S02]  /*1ab0*/  FMNMX R20, R25, R16, !PT ;  /* 0x0000001019147209 */ /* 0x000fe40007800000 */
[----:B------:R-:W-:Y:S02]  /*1ac0*/  FMNMX R23, R28, R21, !PT ;  /* 0x000000151c177209 */ /* 0x000fe40007800000 */
        /* <DEDUP_REMOVED lines=14> */
[----:B------:R-:W-:Y:S02]  /*1bb0*/  R2P PR, R14.B2, 0x7f ;  /* 0x0000007f0e007804 */ /* 0x000fe40000002000 */
[----:B------:R-:W-:Y:S02]  /*1bc0*/  FMNMX R20, R41, R20, !PT ;  /* 0x0000001429147209 */ /* 0x000fe40007800000 */
[----:B------:R-:W-:Y:S02]  /*1bd0*/  FMNMX R23, R44, R23, !PT ;  /* 0x000000172c177209 */ /* 0x000fe40007800000 */
[----:B------:R-:W-:Y:S02]  /*1be0*/  FSEL R56, R56, -INF , P0 ;  /* 0xff80000038387808 */ /* 0x000fe40000000000 */
[----:B------:R-:W-:Y:S02]  /*1bf0*/  FSEL R58, R58, -INF , P0 ;  /* 0xff8000003a3a7808 */ /* 0x000fe40000000000 */
[----:B------:R-:W-:-:S02]  /*1c00*/  FSEL R57, R57, -INF , P1 ;  /* 0xff80000039397808 */ /* 0x000fc40000800000 */
[----:B------:R-:W-:Y:S02]  /*1c10*/  FSEL R59, R59, -INF , P1 ;  /* 0xff8000003b3b7808 */ /* 0x000fe40000800000 */
[----:B------:R-:W-:Y:S02]  /*1c20*/  ISETP.NE.U32.AND P0, PT, R3, 0x1, PT ;  /* 0x000000010300780c */ /* 0x000fe40003f05070 */
[----:B------:R-:W-:Y:S02]  /*1c30*/  LOP3.LUT P1, RZ, R14, 0x80, RZ, 0xc0, !PT ;  /* 0x000000800eff7812 */ /* 0x000fe4000782c0ff */
[----:B------:R-:W-:Y:S02]  /*1c40*/  FSEL R24, R24, -INF , !P0 ;  /* 0xff80000018187808 */ /* 0x000fe40004000000 */
[----:B------:R-:W-:Y:S02]  /*1c50*/  FSEL R18, R37, -INF , P1 ;  /* 0xff80000025127808 */ /* 0x000fe40000800000 */
[----:B------:R-:W-:-:S02]  /*1c60*/  FSEL R60, R60, -INF , P2 ;  /* 0xff8000003c3c7808 */ /* 0x000fc40001000000 */
[----:B------:R-:W-:Y:S02]  /*1c70*/  FSEL R62, R62, -INF , P2 ;  /* 0xff8000003e3e7808 */ /* 0x000fe40001000000 */
[----:B------:R-:W-:Y:S02]  /*1c80*/  LOP3.LUT P2, RZ, R14, 0x8000, RZ, 0xc0, !PT ;  /* 0x000080000eff7812 */ /* 0x000fe4000784c0ff */
[----:B------:R-:W-:Y:S02]  /*1c90*/  FMNMX R3, R24, R19, !PT ;  /* 0x0000001318037209 */ /* 0x000fe40007800000 */
[----:B------:R-:W-:Y:S02]  /*1ca0*/  FMNMX R22, R29, R18, !PT ;  /* 0x000000121d167209 */ /* 0x000fe40007800000 */
[----:B------:R-:W-:Y:S02]  /*1cb0*/  FSEL R53, R53, -INF , P2 ;  /* 0xff80000035357808 */ /* 0x000fe40001000000 */
[----:B------:R-:W-:-:S02]  /*1cc0*/  FMNMX R3, R40, R3, !PT ;  /* 0x0000000328037209 */ /* 0x000fc40007800000 */
[----:B------:R-:W-:Y:S02]  /*1cd0*/  FMNMX R22, R45, R22, !PT ;  /* 0x000000162d167209 */ /* 0x000fe40007800000 */
[----:B------:R-:W-:Y:S02]  /*1ce0*/  FSEL R17, R26, -INF , !P0 ;  /* 0xff8000001a117808 */ /* 0x000fe40004000000 */
[----:B------:R-:W-:Y:S02]  /*1cf0*/  FSEL R12, R39, -INF , P1 ;  /* 0xff800000270c7808 */ /* 0x000fe40000800000 */
[C---:B------:R-:W-:Y:S02]  /*1d00*/  LOP3.LUT P1, RZ, R14.reuse, 0x800000, RZ, 0xc0, !PT ;  /* 0x008000000eff7812 */ /* 0x040fe4000782c0ff */
[----:B------:R-:W-:Y:S02]  /*1d10*/  ISETP.GT.AND P0, PT, R14, -0x1, PT ;  /* 0xffffffff0e00780c */ /* 0x000fe40003f04270 */
[----:B------:R-:W-:-:S02]  /*1d20*/  FSEL R61, R61, -INF , P3 ;  /* 0xff8000003d3d7808 */ /* 0x000fc40001800000 */
[----:B------:R-:W-:Y:S02]  /*1d30*/  FMNMX R3, R48, R3, !PT ;  /* 0x0000000330037209 */ /* 0x000fe40007800000 */
[----:B------:R-:W-:Y:S02]  /*1d40*/  FMNMX R20, R49, R20, !PT ;  /* 0x0000001431147209 */ /* 0x000fe40007800000 */
[----:B------:R-:W-:Y:S02]  /*1d50*/  FMNMX R23, R52, R23, !PT ;  /* 0x0000001734177209 */ /* 0x000fe40007800000 */
[----:B------:R-:W-:Y:S02]  /*1d60*/  FMNMX R22, R53, R22, !PT ;  /* 0x0000001635167209 */ /* 0x000fe40007800000 */
[----:B------:R-:W-:Y:S02]  /*1d70*/  FSEL R55, R55, -INF , P2 ;  /* 0xff80000037377808 */ /* 0x000fe40001000000 */
[----:B------:R-:W-:-:S02]  /*1d80*/  FSEL R69, R69, -INF , P1 ;  /* 0xff80000045457808 */ /* 0x000fc40000800000 */
[----:B------:R-:W-:Y:S02]  /*1d90*/  FSEL R85, R85, -INF , !P0 ;  /* 0xff80000055557808 */ /* 0x000fe40004000000 */
[----:B------:R-:W-:Y:S02]  /*1da0*/  FSEL R63, R63, -INF , P3 ;  /* 0xff8000003f3f7808 */ /* 0x000fe40001800000 */
[----:B------:R-:W-:Y:S02]  /*1db0*/  FSEL R64, R64, -INF , P4 ;  /* 0xff80000040407808 */ /* 0x000fe40002000000 */
[----:B------:R-:W-:Y:S02]  /*1dc0*/  FSEL R66, R66, -INF , P4 ;  /* 0xff80000042427808 */ /* 0x000fe40002000000 */
[----:B------:R-:W-:Y:S02]  /*1dd0*/  FSEL R65, R65, -INF , P5 ;  /* 0xff80000041417808 */ /* 0x000fe40002800000 */
[----:B------:R-:W-:-:S02]  /*1de0*/  FSEL R67, R67, -INF , P5 ;  /* 0xff80000043437808 */ /* 0x000fc40002800000 */
[----:B------:R-:W-:Y:S02]  /*1df0*/  FSEL R68, R68, -INF , P6 ;  /* 0xff80000044447808 */ /* 0x000fe40003000000 */
[----:B------:R-:W-:Y:S02]  /*1e00*/  FSEL R70, R70, -INF , P6 ;  /* 0xff80000046467808 */ /* 0x000fe40003000000 */
[----:B------:R-:W-:Y:S02]  /*1e10*/  R2P PR, R14.B3, 0x7f ;  /* 0x0000007f0e007804 */ /* 0x000fe40000003000 */
[----:B------:R-:W-:Y:S02]  /*1e20*/  FMNMX R3, R56, R3, !PT ;  /* 0x0000000338037209 */ /* 0x000fe40007800000 */
[----:B------:R-:W-:Y:S02]  /*1e30*/  FMNMX R26, R57, R20, !PT ;  /* 0x00000014391a7209 */ /* 0x000fe40007800000 */
[----:B------:R-:W-:-:S02]  /*1e40*/  FMNMX R23, R60, R23, !PT ;  /* 0x000000173c177209 */ /* 0x000fc40007800000 */
[----:B------:R-:W-:Y:S02]  /*1e50*/  FMNMX R22, R61, R22, !PT ;  /* 0x000000163d167209 */ /* 0x000fe40007800000 */
[----:B------:R-:W-:Y:S02]  /*1e60*/  FSEL R72, R72, -INF , P0 ;  /* 0xff80000048487808 */ /* 0x000fe40000000000 */
[----:B------:R-:W-:Y:S02]  /*1e70*/  FSEL R20, R73, -INF , P1 ;  /* 0xff80000049147808 */ /* 0x000fe40000800000 */
[----:B------:R-:W-:Y:S02]  /*1e80*/  FSEL R76, R76, -INF , P2 ;  /* 0xff8000004c4c7808 */ /* 0x000fe40001000000 */
[----:B------:R-:W-:Y:S02]  /*1e90*/  FSEL R77, R77, -INF , P3 ;  /* 0xff8000004d4d7808 */ /* 0x000fe40001800000 */
[----:B------:R-:W-:-:S02]  /*1ea0*/  FMNMX R3, R64, R3, !PT ;  /* 0x0000000340037209 */ /* 0x000fc40007800000 */
[----:B------:R-:W-:Y:S02]  /*1eb0*/  FMNMX R27, R65, R26, !PT ;  /* 0x0000001a411b7209 */ /* 0x000fe40007800000 */
[----:B------:R-:W-:Y:S02]  /*1ec0*/  FMNMX R23, R68, R23, !PT ;  /* 0x0000001744177209 */ /* 0x000fe40007800000 */
[----:B------:R-:W-:Y:S02]  /*1ed0*/  FMNMX R22, R69, R22, !PT ;  /* 0x0000001645167209 */ /* 0x000fe40007800000 */
[----:B------:R-:W-:Y:S02]  /*1ee0*/  FSEL R80, R80, -INF , P4 ;  /* 0xff80000050507808 */ /* 0x000fe40002000000 */
[----:B------:R-:W-:Y:S02]  /*1ef0*/  FSEL R81, R81, -INF , P5 ;  /* 0xff80000051517808 */ /* 0x000fe40002800000 */
[----:B------:R-:W-:-:S02]  /*1f00*/  FSEL R84, R84, -INF , P6 ;  /* 0xff80000054547808 */ /* 0x000fc40003000000 */
[----:B------:R-:W-:Y:S02]  /*1f10*/  FMNMX R3, R72, R3, !PT ;  /* 0x0000000348037209 */ /* 0x000fe40007800000 */
[----:B------:R-:W-:Y:S02]  /*1f20*/  FMNMX R26, R20, R27, !PT ;  /* 0x0000001b141a7209 */ /* 0x000fe40007800000 */
[----:B------:R-:W-:Y:S02]  /*1f30*/  FMNMX R23, R76, R23, !PT ;  /* 0x000000174c177209 */ /* 0x000fe40007800000 */
[----:B------:R-:W-:Y:S02]  /*1f40*/  FMNMX R22, R77, R22, !PT ;  /* 0x000000164d167209 */ /* 0x000fe40007800000 */
[----:B------:R-:W-:Y:S02]  /*1f50*/  FMNMX R3, R80, R3, !PT ;  /* 0x0000000350037209 */ /* 0x000fe40007800000 */
[----:B------:R-:W-:-:S02]  /*1f60*/  FMNMX R26, R81, R26, !PT ;  /* 0x0000001a511a7209 */ /* 0x000fc40007800000 */
[----:B------:R-:W-:Y:S02]  /*1f70*/  FMNMX R23, R84, R23, !PT ;  /* 0x0000001754177209 */ /* 0x000fe40007800000 */
[----:B------:R-:W-:Y:S02]  /*1f80*/  FMNMX R22, R85, R22, !PT ;  /* 0x0000001655167209 */ /* 0x000fe40007800000 */
[----:B------:R-:W-:Y:S02]  /*1f90*/  FMNMX R3, R3, R26, !PT ;  /* 0x0000001a03037209 */ /* 0x000fe40007800000 */
[----:B------:R-:W-:Y:S02]  /*1fa0*/  FMNMX R22, R23, R22, !PT ;  /* 0x0000001617167209 */ /* 0x000fe40007800000 */
[----:B------:R-:W-:Y:S02]  /*1fb0*/  P2R R30, PR, RZ, 0x2 ;  /* 0x00000002ff1e7803 */ /* 0x000fe40000000000 */
[----:B------:R-:W-:-:S02]  /*1fc0*/  FMNMX R22, R3, R22, !PT ;  /* 0x0000001603167209 */ /* 0x000fc40007800000 */
[----:B------:R-:W-:Y:S02]  /*1fd0*/  P2R R32, PR, RZ, 0x1 ;  /* 0x00000001ff207803 */ /* 0x000fe40000000000 */
[----:B------:R-:W-:Y:S01]  /*1fe0*/  LOP3.LUT P0, RZ, R14, 0x800000, RZ, 0xc0, !PT ;  /* 0x008000000eff7812 */ /* 0x000fe2000780c0ff */
[----:B------:R-:W1:Y:S01]  /*1ff0*/  SHFL.BFLY PT, R3, R22, 0x2, 0x1f ;  /* 0x0c401f0016037f89 */ /* 0x000e6200000e0000 */
[----:B------:R-:W-:Y:S02]  /*2000*/  FSEL R78, R78, -INF , P2 ;  /* 0xff8000004e4e7808 */ /* 0x000fe40001000000 */
[----:B------:R-:W-:Y:S02]  /*2010*/  FSEL R71, R71, -INF , P0 ;  /* 0xff80000047477808 */ /* 0x000fe40000000000 */
[----:B------:R-:W-:Y:S02]  /*2020*/  ISETP.NE.AND P0, PT, R32, RZ, PT ;  /* 0x000000ff2000720c */ /* 0x000fe40003f05270 */
[----:B------:R-:W-:-:S02]  /*2030*/  FSEL R79, R79, -INF , P3 ;  /* 0xff8000004f4f7808 */ /* 0x000fc40001800000 */
[----:B------:R-:W-:Y:S02]  /*2040*/  FSEL R74, R74, -INF , P0 ;  /* 0xff8000004a4a7808 */ /* 0x000fe40000000000 */
[----:B------:R-:W-:Y:S02]  /*2050*/  ISETP.GT.AND P0, PT, R14, -0x1, PT ;  /* 0xffffffff0e00780c */ /* 0x000fe40003f04270 */
[----:B------:R-:W-:Y:S02]  /*2060*/  FMNMX R14, R10, R35, !PT ;  /* 0x000000230a0e7209 */ /* 0x000fe40007800000 */
[----:B------:R-:W-:Y:S02]  /*2070*/  FSEL R87, R87, -INF , !P0 ;  /* 0xff80000057577808 */ /* 0x000fe40004000000 */
[----:B------:R-:W-:Y:S02]  /*2080*/  FMNMX R14, R43, R14, !PT ;  /* 0x0000000e2b0e7209 */ /* 0x000fe40007800000 */
[----:B------:R-:W-:-:S02]  /*2090*/  FSEL R82, R82, -INF , P4 ;  /* 0xff80000052527808 */ /* 0x000fc40002000000 */
[----:B------:R-:W-:Y:S02]  /*20a0*/  FMNMX R14, R51, R14, !PT ;  /* 0x0000000e330e7209 */ /* 0x000fe40007800000 */
[----:B------:R-:W-:Y:S02]  /*20b0*/  FSEL R83, R83, -INF , P5 ;  /* 0xff80000053537808 */ /* 0x000fe40002800000 */
[----:B-1----:R-:W-:Y:S02]  /*20c0*/  FMNMX R23, R22, R3, !PT ;  /* 0x0000000316177209 */ /* 0x002fe40007800000 */
[----:B------:R-:W-:Y:S02]  /*20d0*/  FMNMX R14, R59, R14, !PT ;  /* 0x0000000e3b0e7209 */ /* 0x000fe40007800000 */
[----:B------:R-:W-:Y:S01]  /*20e0*/  FSEL R86, R86, -INF , P6 ;  /* 0xff80000056567808 */ /* 0x000fe20003000000 */
[----:B------:R-:W1:Y:S01]  /*20f0*/  SHFL.BFLY PT, R26, R23, 0x1, 0x1f ;  /* 0x0c201f00171a7f89 */ /* 0x000e6200000e0000 */
[----:B------:R-:W-:-:S02]  /*2100*/  FMNMX R14, R67, R14, !PT ;  /* 0x0000000e430e7209 */ /* 0x000fc40007800000 */
[----:B------:R-:W-:Y:S02]  /*2110*/  PRMT R22, R5, 0x8880, RZ ;  /* 0x0000888005167816 */ /* 0x000fe400000000ff */
[----:B------:R-:W-:Y:S02]  /*2120*/  ISETP.NE.AND P2, PT, R2, RZ, PT ;  /* 0x000000ff0200720c */ /* 0x000fe40003f45270 */
[----:B------:R-:W-:Y:S02]  /*2130*/  SHF.R.S32.HI R22, RZ, 0x2, R22 ;  /* 0x00000002ff167819 */ /* 0x000fe40000011416 */
[----:B-1----:R-:W-:Y:S02]  /*2140*/  FMNMX R3, R23, R26, !PT ;  /* 0x0000001a17037209 */ /* 0x002fe40007800000 */
[----:B------:R-:W-:Y:S02]  /*2150*/  LEA.HI R23, R7, R6, RZ, 0x1d ;  /* 0x0000000607177211 */ /* 0x000fe400078fe8ff */
[----:B------:R-:W-:-:S04]  /*2160*/  FSETP.NEU.AND P1, PT, R3, -INF , PT ;  /* 0xff8000000300780b */ /* 0x000fc80003f2d000 */
[----:B------:R-:W-:Y:S02]  /*2170*/  FSEL R26, R3, RZ, P1 ;  /* 0x000000ff031a7208 */ /* 0x000fe40000800000 */
[----:B------:R-:W-:-:S03]  /*2180*/  ISETP.NE.AND P1, PT, R30, RZ, PT ;  /* 0x000000ff1e00720c */ /* 0x000fc60003f25270 */
[----:B------:R-:W-:Y:S01]  /*2190*/  FMUL R89, R26, UR5 ;  /* 0x000000051a597c20 */ /* 0x000fe20008400000 */
[----:B------:R-:W-:-:S03]  /*21a0*/  FSEL R75, R75, -INF , P1 ;  /* 0xff8000004b4b7808 */ /* 0x000fc60000800000 */
[--C-:B------:R-:W-:Y:S01]  /*21b0*/  FFMA R26, R28, UR5, -R89.reuse ;  /* 0x000000051c1a7c23 */ /* 0x100fe20008000859 */
[--C-:B------:R-:W-:Y:S01]  /*21c0*/  FFMA R28, R19, UR5, -R89.reuse ;  /* 0x00000005131c7c23 */ /* 0x100fe20008000859 */
[--C-:B------:R-:W-:Y:S01]  /*21d0*/  FFMA R37, R16, UR5, -R89.reuse ;  /* 0x0000000510257c23 */ /* 0x100fe20008000859 */
[--C-:B------:R-:W-:Y:S01]  /*21e0*/  FFMA R30, R21, UR5, -R89.reuse ;  /* 0x00000005151e7c23 */ /* 0x100fe20008000859 */
[----:B------:R-:W-:Y:S01]  /*21f0*/  FMNMX R19, R17, R34, !PT ;  /* 0x0000002211137209 */ /* 0x000fe20007800000 */
        /* <DEDUP_REMOVED lines=49> */
[--C-:B------:R-:W-:Y:S01]  /*2510*/  FFMA R85, R85, UR5, -R89.reuse ;  /* 0x0000000555557c23 */ /* 0x100fe20008000859 */
[--C-:B------:R-:W-:Y:S01]  /*2520*/  FFMA R80, R84, UR5, -R89.reuse ;  /* 0x0000000554507c23 */ /* 0x100fe20008000859 */
[----:B------:R-:W-:Y:S01]  /*2530*/  FMNMX R14, R14, R21, !PT ;  /* 0x000000150e0e7209 */ /* 0x000fe20007800000 */
[----:B------:R-:W-:Y:S01]  /*2540*/  FFMA R77, R81, UR5, -R89 ;  /* 0x00000005514d7c23 */ /* 0x000fe20008000859 */
[----:B------:R-:W-:Y:S01]  /*2550*/  LOP3.LUT R21, R8, 0xffff, RZ, 0xc0, !PT ;  /* 0x0000ffff08157812 */ /* 0x000fe200078ec0ff */
[----:B------:R-:W-:Y:S02]  /*2560*/  MUFU.EX2 R24, R24 ;  /* 0x0000001800187308 */ /* 0x000fe40000000800 */
[----:B------:R-:W1:Y:S01]  /*2570*/  SHFL.BFLY PT, R19, R14, 0x2, 0x1f ;  /* 0x0c401f000e137f89 */ /* 0x000e6200000e0000 */
[----:B------:R-:W-:-:S04]  /*2580*/  LEA.HI R16, R21, R8, RZ, 0x12 ;  /* 0x0000000815107211 */ /* 0x000fc800078f90ff */
[----:B------:R-:W-:Y:S01]  /*2590*/  LOP3.LUT R16, R16, 0xfffc, RZ, 0xc0, !PT ;  /* 0x0000fffc10107812 */ /* 0x000fe200078ec0ff */
[----:B------:R-:W2:Y:S03]  /*25a0*/  MUFU.EX2 R27, R27 ;  /* 0x0000001b001b7308 */ /* 0x000ea60000000800 */
[----:B------:R-:W-:-:S04]  /*25b0*/  IADD3 R21, RZ, -R16, RZ ;  /* 0x80000010ff157210 */ /* 0x000fc80007ffe0ff */
[----:B------:R-:W-:Y:S01]  /*25c0*/  PRMT R21, R21, 0x7710, RZ ;  /* 0x0000771015157816 */ /* 0x000fe200000000ff */
[----:B------:R-:W3:Y:S08]  /*25d0*/  MUFU.EX2 R26, R26 ;  /* 0x0000001a001a7308 */ /* 0x000ef00000000800 */
[----:B------:R-:W4:Y:S01]  /*25e0*/  MUFU.EX2 R29, R29 ;  /* 0x0000001d001d7308 */ /* 0x000f220000000800 */
[----:B-1----:R-:W-:-:S02]  /*25f0*/  FMNMX R19, R14, R19, !PT ;  /* 0x000000130e137209 */ /* 0x002fc40007800000 */
[CC--:B------:R-:W-:Y:S02]  /*2600*/  LEA.HI R14, R9.reuse, R8.reuse, RZ, 0x14 ;  /* 0x00000008090e7211 */ /* 0x0c0fe400078fa0ff */
[----:B------:R-:W-:Y:S01]  /*2610*/  LEA.HI R9, R9, R8, RZ, 0x15 ;  /* 0x0000000809097211 */ /* 0x000fe200078fa8ff */
[----:B------:R-:W1:Y:S01]  /*2620*/  SHFL.BFLY PT, R136, R19, 0x1, 0x1f ;  /* 0x0c201f0013887f89 */ /* 0x000e6200000e0000 */
[----:B------:R-:W-:Y:S01]  /*2630*/  PRMT R18, R14, 0x9910, RZ ;  /* 0x000099100e127816 */ /* 0x000fe200000000ff */
[----:B------:R5:W-:Y:S04]  /*2640*/  MUFU.EX2 R81, R85 ;  /* 0x0000005500517308 */ /* 0x000be80000000800 */
[----:B------:R-:W-:Y:S01]  /*2650*/  IMAD.MOV.U32 R16, RZ, RZ, R18 ;  /* 0x000000ffff107224 */ /* 0x000fe200078e0012 */
[----:B------:R-:W-:-:S03]  /*2660*/  PRMT R18, R9, 0x9910, RZ ;  /* 0x0000991009127816 */ /* 0x000fc600000000ff */
[----:B------:R-:W-:Y:S01]  /*2670*/  MUFU.EX2 R28, R28 ;  /* 0x0000001c001c7308 */ /* 0x000fe20000000800 */
[----:B------:R-:W-:-:S07]  /*2680*/  SHF.R.S32.HI R16, RZ, 0x4, R16 ;  /* 0x00000004ff107819 */ /* 0x000fce0000011410 */
[----:B------:R-:W-:Y:S01]  /*2690*/  MUFU.EX2 R37, R37 ;  /* 0x0000002500257308 */ /* 0x000fe20000000800 */
[----:B-1----:R-:W-:Y:S02]  /*26a0*/  FMNMX R136, R19, R136, !PT ;  /* 0x0000008813887209 */ /* 0x002fe40007800000 */
[----:B------:R-:W-:-:S05]  /*26b0*/  LOP3.LUT R19, R14, 0xffff, RZ, 0xc0, !PT ;  /* 0x0000ffff0e137812 */ /* 0x000fca00078ec0ff */
[----:B------:R-:W-:Y:S01]  /*26c0*/  MUFU.EX2 R30, R30 ;  /* 0x0000001e001e7308 */ /* 0x000fe20000000800 */
[----:B------:R-:W-:Y:S02]  /*26d0*/  LOP3.LUT R14, R14, 0xfff0, RZ, 0xc0, !PT ;  /* 0x0000fff00e0e7812 */ /* 0x000fe400078ec0ff */
[----:B------:R-:W-:Y:S02]  /*26e0*/  LEA.HI R9, R19, R16, RZ, 0x11 ;  /* 0x0000001013097211 */ /* 0x000fe400078f88ff */
[----:B------:R-:W-:Y:S01]  /*26f0*/  FSETP.NEU.AND P0, PT, R136, -INF , PT ;  /* 0xff8000008800780b */ /* 0x000fe20003f0d000 */
[----:B------:R-:W-:Y:S01]  /*2700*/  IMAD.MOV R19, RZ, RZ, -R14 ;  /* 0x000000ffff137224 */ /* 0x000fe200078e0a0e */
[----:B------:R-:W-:Y:S01]  /*2710*/  LOP3.LUT R9, R9, 0xfe, RZ, 0xc0, !PT ;  /* 0x000000fe09097812 */ /* 0x000fe200078ec0ff */
[----:B------:R-:W-:Y:S01]  /*2720*/  IMAD.IADD R14, R8, 0x1, R21 ;  /* 0x00000001080e7824 */ /* 0x000fe200078e0215 */
[----:B------:R-:W-:Y:S01]  /*2730*/  FSEL R48, R136, RZ, P0 ;  /* 0x000000ff88307208 */ /* 0x000fe20000000000 */
[----:B------:R-:W-:Y:S01]  /*2740*/  MUFU.EX2 R39, R39 ;  /* 0x0000002700277308 */ /* 0x000fe20000000800 */
[----:B------:R-:W-:Y:S01]  /*2750*/  PRMT R19, R19, 0x7710, RZ ;  /* 0x0000771013137816 */ /* 0x000fe200000000ff */
[----:B------:R-:W-:Y:S01]  /*2760*/  IMAD.MOV R9, RZ, RZ, -R9 ;  /* 0x000000ffff097224 */ /* 0x000fe200078e0a09 */
[----:B------:R-:W-:Y:S01]  /*2770*/  LOP3.LUT P0, RZ, R4, 0xff, RZ, 0xc0, !PT ;  /* 0x000000ff04ff7812 */ /* 0x000fe2000780c0ff */
[----:B------:R-:W-:Y:S01]  /*2780*/  FMUL R48, R48, UR5 ;  /* 0x0000000530307c20 */ /* 0x000fe20008400000 */
[----:B------:R-:W-:-:S02]  /*2790*/  IADD3 R8, R8, R19, RZ ;  /* 0x0000001308087210 */ /* 0x000fc40007ffe0ff */
[----:B------:R-:W-:Y:S01]  /*27a0*/  PRMT R21, R9, 0x7710, RZ ;  /* 0x0000771009157816 */ /* 0x000fe200000000ff */
[----:B------:R-:W-:Y:S01]  /*27b0*/  FFMA R49, R17, UR5, -R48 ;  /* 0x0000000511317c23 */ /* 0x000fe20008000830 */
[----:B------:R-:W-:Y:S01]  /*27c0*/  SHF.R.S32.HI R9, RZ, 0x5, R18 ;  /* 0x00000005ff097819 */ /* 0x000fe20000011412 */
[--C-:B------:R-:W-:Y:S01]  /*27d0*/  FFMA R88, R10, UR5, -R48.reuse ;  /* 0x000000050a587c23 */ /* 0x100fe20008000830 */
[----:B------:R-:W-:Y:S01]  /*27e0*/  PRMT R18, R8, 0x9910, RZ ;  /* 0x0000991008127816 */ /* 0x000fe200000000ff */
[----:B------:R-:W-:Y:S01]  /*27f0*/  IMAD.IADD R16, R16, 0x1, R21 ;  /* 0x0000000110107824 */ /* 0x000fe200078e0215 */
[----:B------:R-:W-:Y:S01]  /*2800*/  PRMT R17, R9, 0x9910, RZ ;  /* 0x0000991009117816 */ /* 0x000fe200000000ff */
[--C-:B------:R-:W-:Y:S01]  /*2810*/  FFMA R35, R35, UR5, -R48.reuse ;  /* 0x0000000523237c23 */ /* 0x100fe20008000830 */
[----:B------:R-:W-:Y:S01]  /*2820*/  LOP3.LUT R9, R14, 0x80, RZ, 0xc0, !PT ;  /* 0x000000800e097812 */ /* 0x000fe200078ec0ff */
[----:B------:R-:W-:Y:S01]  /*2830*/  FFMA R34, R34, UR5, -R48 ;  /* 0x0000000522227c23 */ /* 0x000fe20008000830 */
[----:B------:R-:W-:Y:S01]  /*2840*/  PRMT R10, R16, 0x8880, RZ ;  /* 0x00008880100a7816 */ /* 0x000fe200000000ff */
[----:B------:R-:W-:Y:S01]  /*2850*/  IMAD.MOV.U32 R8, RZ, RZ, R17 ;  /* 0x000000ffff087224 */ /* 0x000fe200078e0011 */
[----:B------:R-:W-:Y:S01]  /*2860*/  LEA.HI R9, R9, R14, RZ, 0x19 ;  /* 0x0000000e09097211 */ /* 0x000fe200078fc8ff */
[----:B------:R-:W-:Y:S01]  /*2870*/  IMAD.MOV.U32 R17, RZ, RZ, R18 ;  /* 0x000000ffff117224 */ /* 0x000fe200078e0012 */
[----:B------:R-:W-:Y:S01]  /*2880*/  MUFU.EX2 R92, R35 ;  /* 0x00000023005c7308 */ /* 0x000fe20000000800 */
[----:B------:R-:W-:Y:S01]  /*2890*/  FFMA R31, R31, UR5, -R48 ;  /* 0x000000051f1f7c23 */ /* 0x000fe20008000830 */
[----:B------:R-:W-:Y:S01]  /*28a0*/  LOP3.LUT R9, R9, 0xfe, RZ, 0xc0, !PT ;  /* 0x000000fe09097812 */ /* 0x000fe200078ec0ff */
[----:B------:R-:W-:-:S02]  /*28b0*/  IMAD R17, R8, 0x10, R17 ;  /* 0x0000001008117824 */ /* 0x000fc400078e0211 */
[--C-:B-----5:R-:W-:Y:S01]  /*28c0*/  FFMA R85, R11, UR5, -R48.reuse ;  /* 0x000000050b557c23 */ /* 0x120fe20008000830 */
[--C-:B------:R-:W-:Y:S01]  /*28d0*/  FFMA R42, R42, UR5, -R48.reuse ;  /* 0x000000052a2a7c23 */ /* 0x100fe20008000830 */
[----:B------:R-:W-:Y:S01]  /*28e0*/  FFMA R38, R38, UR5, -R48 ;  /* 0x0000000526267c23 */ /* 0x000fe20008000830 */
[----:B------:R-:W-:Y:S01]  /*28f0*/  IMAD.MOV R9, RZ, RZ, -R9 ;  /* 0x000000ffff097224 */ /* 0x000fe200078e0a09 */
[C---:B------:R-:W-:Y:S01]  /*2900*/  LEA R8, R17.reuse, R10, 0x3 ;  /* 0x0000000a11087211 */ /* 0x040fe200078e18ff */
[----:B------:R-:W-:Y:S01]  /*2910*/  IMAD R17, R17, 0x4, R10 ;  /* 0x0000000411117824 */ /* 0x000fe200078e020a */
[----:B------:R1:W-:Y:S01]  /*2920*/  MUFU.EX2 R91, R34 ;  /* 0x00000022005b7308 */ /* 0x0003e20000000800 */
[--C-:B------:R-:W-:Y:S01]  /*2930*/  FFMA R43, R43, UR5, -R48.reuse ;  /* 0x000000052b2b7c23 */ /* 0x100fe20008000830 */
[----:B------:R-:W-:Y:S01]  /*2940*/  PRMT R89, R9, 0x7710, RZ ;  /* 0x0000771009597816 */ /* 0x000fe200000000ff */
[----:B------:R-:W-:Y:S02]  /*2950*/  IMAD.SHL.U32 R8, R8, 0x8, RZ ;  /* 0x0000000808087824 */ /* 0x000fe400078e00ff */
[--C-:B------:R-:W-:Y:S01]  /*2960*/  FFMA R46, R46, UR5, -R48.reuse ;  /* 0x000000052e2e7c23 */ /* 0x100fe20008000830 */
[--C-:B------:R-:W-:Y:S01]  /*2970*/  FFMA R50, R50, UR5, -R48.reuse ;  /* 0x0000000532327c23 */ /* 0x100fe20008000830 */
[----:B------:R-:W-:Y:S01]  /*2980*/  FFMA R51, R51, UR5, -R48 ;  /* 0x0000000533337c23 */ /* 0x000fe20008000830 */
[----:B------:R-:W-:Y:S01]  /*2990*/  IMAD.IADD R89, R14, 0x1, R89 ;  /* 0x000000010e597824 */ /* 0x000fe200078e0259 */
[----:B------:R-:W-:Y:S01]  /*29a0*/  IADD3 R8, R8, UR4, R8 ;  /* 0x0000000408087c10 */ /* 0x000fe2000fffe008 */
[----:B------:R5:W-:Y:S01]  /*29b0*/  MUFU.EX2 R90, R31 ;  /* 0x0000001f005a7308 */ /* 0x000be20000000800 */
[----:B-1----:R-:W-:Y:S01]  /*29c0*/  PRMT R34, R23, 0x8880, RZ ;  /* 0x0000888017227816 */ /* 0x002fe200000000ff */
[--C-:B------:R-:W-:Y:S01]  /*29d0*/  FFMA R54, R54, UR5, -R48.reuse ;  /* 0x0000000536367c23 */ /* 0x100fe20008000830 */
[C---:B------:R-:W-:Y:S01]  /*29e0*/  IADD3 R9, R8.reuse, 0x12420, RZ ;  /* 0x0001242008097810 */ /* 0x040fe20007ffe0ff */
[----:B------:R-:W-:Y:S01]  /*29f0*/  VIADD R6, R8, 0x12400 ;  /* 0x0001240008067836 */ /* 0x000fe20000000000 */
[----:B------:R-:W-:Y:S01]  /*2a00*/  PRMT R89, R89, 0x8880, RZ ;  /* 0x0000888059597816 */ /* 0x000fe200000000ff */
[----:B------:R-:W-:Y:S01]  /*2a10*/  FFMA R55, R55, UR5, -R48 ;  /* 0x0000000537377c23 */ /* 0x000fe20008000830 */
[----:B------:R-:W-:Y:S01]  /*2a20*/  SHF.R.U32.HI R10, RZ, 0x3, R9 ;  /* 0x00000003ff0a7819 */ /* 0x000fe20000011609 */
[----:B------:R-:W1:Y:S01]  /*2a30*/  MUFU.EX2 R49, R49 ;  /* 0x0000003100317308 */ /* 0x000e620000000800 */
[----:B------:R-:W-:Y:S01]  /*2a40*/  SHF.R.U32.HI R7, RZ, 0x3, R6 ;  /* 0x00000003ff077819 */ /* 0x000fe20000011606 */
[--C-:B-----5:R-:W-:Y:S01]  /*2a50*/  FFMA R31, R47, UR5, -R48.reuse ;  /* 0x000000052f1f7c23 */ /* 0x120fe20008000830 */
[--C-:B------:R-:W-:Y:S01]  /*2a60*/  FFMA R58, R58, UR5, -R48.reuse ;  /* 0x000000053a3a7c23 */ /* 0x100fe20008000830 */
[----:B------:R-:W-:Y:S01]  /*2a70*/  FFMA R59, R59, UR5, -R48 ;  /* 0x000000053b3b7c23 */ /* 0x000fe20008000830 */
[----:B------:R-:W-:Y:S01]  /*2a80*/  LOP3.LUT R4, R6, 0x70, R7, 0x78, !PT ;  /* 0x0000007006047812 */ /* 0x000fe200078e7807 */
[----:B------:R-:W-:Y:S01]  /*2a90*/  IMAD.SHL.U32 R7, R17, 0x8, RZ ;  /* 0x0000000811077824 */ /* 0x000fe200078e00ff */
[----:B------:R-:W-:Y:S01]  /*2aa0*/  LOP3.LUT R6, R9, 0x70, R10, 0x78, !PT ;  /* 0x0000007009067812 */ /* 0x000fe200078e780a */
[C---:B------:R-:W-:Y:S01]  /*2ab0*/  VIADD R10, R8.reuse, 0x12440 ;  /* 0x00012440080a7836 */ /* 0x040fe20000000000 */
[----:B------:R5:W-:Y:S01]  /*2ac0*/  MUFU.EX2 R98, R31 ;  /* 0x0000001f00627308 */ /* 0x000be20000000800 */
[----:B------:R-:W-:-:S02]  /*2ad0*/  VIADD R8, R8, 0x12460 ;  /* 0x0001246008087836 */ /* 0x000fc40000000000 */
[--C-:B------:R-:W-:Y:S01]  /*2ae0*/  FFMA R62, R62, UR5, -R48.reuse ;  /* 0x000000053e3e7c23 */ /* 0x100fe20008000830 */
[----:B------:R-:W-:Y:S01]  /*2af0*/  FFMA R87, R87, UR5, -R48 ;  /* 0x0000000557577c23 */ /* 0x000fe20008000830 */
[----:B------:R-:W-:Y:S01]  /*2b00*/  SHF.R.U32.HI R11, RZ, 0x3, R10 ;  /* 0x00000003ff0b7819 */ /* 0x000fe2000001160a */
[----:B------:R-:W-:Y:S01]  /*2b10*/  FFMA R86, R86, UR5, -R48 ;  /* 0x0000000556567c23 */ /* 0x000fe20008000830 */
[----:B------:R-:W-:Y:S01]  /*2b20*/  SHF.R.U32.HI R9, RZ, 0x3, R8 ;  /* 0x00000003ff097819 */ /* 0x000fe20000011608 */
[----:B------:R-:W-:Y:S01]  /*2b30*/  FFMA R63, R63, UR5, -R48 ;  /* 0x000000053f3f7c23 */ /* 0x000fe20008000830 */
[----:B------:R-:W1:Y:S01]  /*2b40*/  MUFU.EX2 R88, R88 ;  /* 0x0000005800587308 */ /* 0x000e620000000800 */
[----:B-----5:R-:W-:Y:S01]  /*2b50*/  SHF.R.S32.HI R31, RZ, 0x5, R34 ;  /* 0x00000005ff1f7819 */ /* 0x020fe20000011422 */
[--C-:B------:R-:W-:Y:S01]  /*2b60*/  FFMA R83, R83, UR5, -R48.reuse ;  /* 0x0000000553537c23 */ /* 0x100fe20008000830 */
[----:B------:R-:W-:Y:S01]  /*2b70*/  LOP3.LUT R8, R8, 0x70, R9, 0x78, !PT ;  /* 0x0000007008087812 */ /* 0x000fe200078e7809 */
[--C-:B------:R-:W-:Y:S01]  /*2b80*/  FFMA R82, R82, UR5, -R48.reuse ;  /* 0x0000000552527c23 */ /* 0x100fe20008000830 */
[----:B------:R-:W-:Y:S01]  /*2b90*/  LOP3.LUT R9, R22, 0xffff, RZ, 0xc0, !PT ;  /* 0x0000ffff16097812 */ /* 0x000fe200078ec0ff */
[--C-:B------:R-:W-:Y:S01]  /*2ba0*/  FFMA R66, R66, UR5, -R48.reuse ;  /* 0x0000000542427c23 */ /* 0x100fe20008000830 */
[----:B------:R-:W-:Y:S01]  /*2bb0*/  PRMT R31, R31, 0x9910, RZ ;  /* 0x000099101f1f7816 */ /* 0x000fe200000000ff */
[----:B------:R-:W5:Y:S01]  /*2bc0*/  MUFU.EX2 R85, R85 ;  /* 0x0000005500557308 */ /* 0x000f620000000800 */
[----:B------:R-:W-:Y:S01]  /*2bd0*/  SHF.R.U32.HI R9, RZ, 0x5, R9 ;  /* 0x00000005ff097819 */ /* 0x000fe20000011609 */
[--C-:B------:R-:W-:Y:S01]  /*2be0*/  FFMA R79, R79, UR5, -R48.reuse ;  /* 0x000000054f4f7c23 */ /* 0x100fe20008000830 */
[----:B------:R-:W-:Y:S01]  /*2bf0*/  LOP3.LUT R10, R10, 0x70, R11, 0x78, !PT ;  /* 0x000000700a0a7812 */ /* 0x000fe200078e780b */
[--C-:B------:R-:W-:Y:S01]  /*2c00*/  FFMA R11, R12, UR5, -R48.reuse ;  /* 0x000000050c0b7c23 */ /* 0x100fe20008000830 */
[----:B------:R-:W-:Y:S01]  /*2c10*/  LOP3.LUT R17, R9, 0x7, RZ, 0xc0, !PT ;  /* 0x0000000709117812 */ /* 0x000fe200078ec0ff */
[--C-:B------:R-:W-:Y:S01]  /*2c20*/  FFMA R78, R78, UR5, -R48.reuse ;  /* 0x000000054e4e7c23 */ /* 0x100fe20008000830 */
[--C-:B------:R-:W-:Y:S01]  /*2c30*/  FFMA R67, R67, UR5, -R48.reuse ;  /* 0x0000000543437c23 */ /* 0x100fe20008000830 */
[----:B------:R-:W-:Y:S01]  /*2c40*/  MUFU.EX2 R95, R42 ;  /* 0x0000002a005f7308 */ /* 0x000fe20000000800 */
[----:B------:R-:W-:Y:S01]  /*2c50*/  FFMA R75, R75, UR5, -R48 ;  /* 0x000000054b4b7c23 */ /* 0x000fe20008000830 */
[----:B------:R-:W-:-:S02]  /*2c60*/  IMAD.IADD R18, R22, 0x1, R17 ;  /* 0x0000000116127824 */ /* 0x000fc400078e0211 */
[--C-:B------:R-:W-:Y:S01]  /*2c70*/  FFMA R74, R74, UR5, -R48.reuse ;  /* 0x000000054a4a7c23 */ /* 0x100fe20008000830 */
[--C-:B------:R-:W-:Y:S01]  /*2c80*/  FFMA R70, R70, UR5, -R48.reuse ;  /* 0x0000000546467c23 */ /* 0x100fe20008000830 */
[----:B------:R-:W-:Y:S01]  /*2c90*/  FFMA R71, R71, UR5, -R48 ;  /* 0x0000000547477c23 */ /* 0x000fe20008000830 */
[----:B--2---:R-:W-:Y:S01]  /*2ca0*/  F2FP.BF16.F32.PACK_AB R48, R27, R24 ;  /* 0x000000181b30723e */ /* 0x004fe200000010ff */
[----:B------:R-:W-:Y:S01]  /*2cb0*/  IMAD.MOV.U32 R9, RZ, RZ, RZ ;  /* 0x000000ffff097224 */ /* 0x000fe200078e00ff */
[----:B------:R-:W-:Y:S01]  /*2cc0*/  LOP3.LUT R19, R18, 0xfff8, RZ, 0xc0, !PT ;  /* 0x0000fff812137812 */ /* 0x000fe200078ec0ff */
[----:B------:R-:W2:Y:S01]  /*2cd0*/  MUFU.EX2 R25, R25 ;  /* 0x0000001900197308 */ /* 0x000ea20000000800 */
[----:B------:R-:W-:Y:S01]  /*2ce0*/  IADD3 R7, R7, UR4, R7 ;  /* 0x0000000407077c10 */ /* 0x000fe2000fffe007 */
[----:B------:R-:W-:Y:S01]  /*2cf0*/  IMAD.MOV.U32 R17, RZ, RZ, RZ ;  /* 0x000000ffff117224 */ /* 0x000fe200078e00ff */
[----:B------:R-:W-:Y:S01]  /*2d00*/  IADD3 R16, R4, 0x4000, RZ ;  /* 0x0000400004107810 */ /* 0x000fe20007ffe0ff */
[----:B------:R-:W-:Y:S01]  /*2d10*/  IMAD.MOV R35, RZ, RZ, -R19 ;  /* 0x000000ffff237224 */ /* 0x000fe200078e0a13 */
[C---:B------:R-:W-:Y:S01]  /*2d20*/  IADD3 R14, R7.reuse, 0x6400, RZ ;  /* 0x00006400070e7810 */ /* 0x040fe20007ffe0ff */
[----:B------:R-:W-:Y:S01]  /*2d30*/  VIADD R7, R7, 0x6420 ;  /* 0x0000642007077836 */ /* 0x000fe20000000000 */
[----:B------:R-:W-:Y:S01]  /*2d40*/  IADD3 R18, R10, 0x4000, RZ ;  /* 0x000040000a127810 */ /* 0x000fe20007ffe0ff */
[----:B------:R-:W1:Y:S01]  /*2d50*/  MUFU.EX2 R93, R38 ;  /* 0x00000026005d7308 */ /* 0x000e620000000800 */
[----:B------:R-:W-:Y:S01]  /*2d60*/  PRMT R35, R35, 0x7710, RZ ;  /* 0x0000771023237816 */ /* 0x000fe200000000ff */
[----:B------:R-:W-:Y:S01]  /*2d70*/  VIADD R20, R6, 0x4000 ;  /* 0x0000400006147836 */ /* 0x000fe20000000000 */
[----:B------:R-:W-:Y:S01]  /*2d80*/  SHF.R.U32.HI R5, RZ, 0x3, R14 ;  /* 0x00000003ff057819 */ /* 0x000fe2000001160e */
[----:B------:R-:W-:Y:S01]  /*2d90*/  IMAD.MOV.U32 R21, RZ, RZ, RZ ;  /* 0x000000ffff157224 */ /* 0x000fe200078e00ff */
[----:B------:R-:W-:Y:S01]  /*2da0*/  SHF.R.U32.HI R12, RZ, 0x3, R7 ;  /* 0x00000003ff0c7819 */ /* 0x000fe20000011607 */
[----:B------:R-:W-:Y:S01]  /*2db0*/  IMAD.IADD R23, R22, 0x1, R35 ;  /* 0x0000000116177824 */ /* 0x000fe200078e0223 */
[----:B------:R-:W-:Y:S01]  /*2dc0*/  LOP3.LUT R14, R14, 0x30, R5, 0x78, !PT ;  /* 0x000000300e0e7812 */ /* 0x000fe200078e7805 */
[----:B------:R-:W1:Y:S01]  /*2dd0*/  MUFU.EX2 R32, R32 ;  /* 0x0000002000207308 */ /* 0x000e620000000800 */
[----:B------:R-:W-:Y:S01]  /*2de0*/  LOP3.LUT R12, R7, 0x30, R12, 0x78, !PT ;  /* 0x00000030070c7812 */ /* 0x000fe200078e780c */
[----:B------:R-:W-:Y:S01]  /*2df0*/  IMAD.MOV.U32 R5, RZ, RZ, RZ ;  /* 0x000000ffff057224 */ /* 0x000fe200078e00ff */
[----:B------:R-:W-:Y:S01]  /*2e00*/  PRMT R23, R23, 0x9910, RZ ;  /* 0x0000991017177816 */ /* 0x000fe200000000ff */
[----:B------:R-:W-:Y:S01]  /*2e10*/  IMAD.MOV.U32 R7, RZ, RZ, RZ ;  /* 0x000000ffff077224 */ /* 0x000fe200078e00ff */
[----:B------:R-:W-:Y:S01]  /*2e20*/  MOV R105, R8 ;  /* 0x0000000800697202 */ /* 0x000fe20000000f00 */
[----:B------:R-:W-:Y:S01]  /*2e30*/  IMAD.MOV.U32 R19, RZ, RZ, RZ ;  /* 0x000000ffff137224 */ /* 0x000fe200078e00ff */
[----:B------:R-:W-:Y:S01]  /*2e40*/  MOV R99, R4 ;  /* 0x0000000400637202 */ /* 0x000fe20000000f00 */
[----:B------:R-:W-:Y:S01]  /*2e50*/  IMAD.MOV.U32 R34, RZ, RZ, R23 ;  /* 0x000000ffff227224 */ /* 0x000fe200078e0017 */
[----:B------:R1:W2:Y:S01]  /*2e60*/  MUFU.EX2 R94, R11 ;  /* 0x0000000b005e7308 */ /* 0x0002a20000000800 */
[----:B------:R-:W-:Y:S01]  /*2e70*/  MOV R101, R6 ;  /* 0x0000000600657202 */ /* 0x000fe20000000f00 */
[----:B------:R-:W-:Y:S01]  /*2e80*/  IMAD.MOV.U32 R23, RZ, RZ, RZ ;  /* 0x000000ffff177224 */ /* 0x000fe200078e00ff */
[----:B------:R-:W-:Y:S01]  /*2e90*/  IADD3 R22, R8, 0x4000, RZ ;  /* 0x0000400008167810 */ /* 0x000fe20007ffe0ff */
[----:B------:R-:W-:Y:S01]  /*2ea0*/  IMAD R34, R15, 0x40, R34 ;  /* 0x000000400f227824 */ /* 0x000fe200078e0222 */
[----:B------:R-:W-:-:S02]  /*2eb0*/  MOV R84, R16 ;  /* 0x0000001000547202 */ /* 0x000fc40000000f00 */
[----:B------:R-:W-:Y:S01]  /*2ec0*/  MOV R47, R20 ;  /* 0x00000014002f7202 */ /* 0x000fe20000000f00 */
[----:B------:R-:W-:Y:S01]  /*2ed0*/  IMAD R34, R31, 0x10, R34 ;  /* 0x000000101f227824 */ /* 0x000fe200078e0222 */
[----:B------:R-:W-:Y:S01]  /*2ee0*/  MOV R31, R89 ;  /* 0x00000059001f7202 */ /* 0x000fe20000000f00 */
[----:B------:R-:W2:Y:S01]  /*2ef0*/  MUFU.EX2 R33, R33 ;  /* 0x0000002100217308 */ /* 0x000ea20000000800 */
[----:B-1----:R-:W-:Y:S01]  /*2f00*/  IMAD.MOV.U32 R11, RZ, RZ, RZ ;  /* 0x000000ffff0b7224 */ /* 0x002fe200078e00ff */
[----:B------:R-:W-:Y:S02]  /*2f10*/  MOV R38, R18 ;  /* 0x0000001200267202 */ /* 0x000fe40000000f00 */
[----:B------:R-:W-:Y:S02]  /*2f20*/  IMAD R31, R31, 0x8, R34 ;  /* 0x000000081f1f7824 */ /* 0x000fe400078e0222 */
[----:B------:R-:W-:Y:S01]  /*2f30*/  VIADD R34, R34, UR10 ;  /* 0x0000000a22227c36 */ /* 0x000fe20008000000 */
[----:B------:R-:W-:Y:S01]  /*2f40*/  MOV R103, R10 ;  /* 0x0000000a00677202 */ /* 0x000fe20000000f00 */
[----:B------:R-:W-:Y:S01]  /*2f50*/  VIADD R31, R31, UR10 ;  /* 0x0000000a1f1f7c36 */ /* 0x000fe20008000000 */
[----:B------:R-:W1:Y:S01]  /*2f60*/  MUFU.EX2 R36, R36 ;  /* 0x0000002400247308 */ /* 0x000e620000000800 */
[C---:B------:R-:W-:Y:S01]  /*2f70*/  VIADD R35, R34.reuse, 0x8 ;  /* 0x0000000822237836 */ /* 0x040fe20000000000 */
[----:B------:R-:W-:Y:S01]  /*2f80*/  ISETP.LT.AND P1, PT, R34, UR13, !P0 ;  /* 0x0000000d22007c0c */ /* 0x000fe2000c721270 */
[----:B------:R-:W-:Y:S01]  /*2f90*/  FADD R34, RZ, R24 ;  /* 0x00000018ff227221 */ /* 0x000fe20000000000 */
[----:B------:R-:W-:Y:S01]  /*2fa0*/  IADD3 R138, P3, R31, UR14, RZ ;  /* 0x0000000e1f8a7c10 */ /* 0x000fe2000ff7e0ff */
[----:B------:R-:W-:Y:S01]  /*2fb0*/  ULDC.64 UR14, c[0x0][0x240] ;  /* 0x00009000000e7ab9 */ /* 0x000fe20000000a00 */
[----:B------:R-:W-:-:S02]  /*2fc0*/  ISETP.LT.AND P0, PT, R35, UR13, !P0 ;  /* 0x0000000d23007c0c */ /* 0x000fc4000c701270 */
[----:B------:R-:W-:Y:S01]  /*2fd0*/  LEA.HI.X.SX32 R31, R31, UR9, 0x1, P3 ;  /* 0x000000091f1f7c11 */ /* 0x000fe200098f0eff */
[----:B------:R-:W1:Y:S01]  /*2fe0*/  MUFU.EX2 R96, R43 ;  /* 0x0000002b00607308 */ /* 0x000e620000000800 */
[C---:B------:R-:W-:Y:S01]  /*2ff0*/  LEA R137, P3, R138.reuse, UR14, 0x2 ;  /* 0x0000000e8a897c11 */ /* 0x040fe2000f8610ff */
[----:B------:R-:W-:Y:S01]  /*3000*/  UIADD3 UR9, UR4, 0x400, URZ ;  /* 0x0000040004097890 */ /* 0x000fe2000fffe03f */
[----:B------:R-:W-:Y:S02]  /*3010*/  @!P2 MOV R35, 0x1 ;  /* 0x000000010023a802 */ /* 0x000fe40000000f00 */
[----:B------:R-:W-:Y:S01]  /*3020*/  LEA.HI.X R138, R138, UR15, R31, 0x2, P3 ;  /* 0x0000000f8a8a7c11 */ /* 0x000fe200098f141f */
[----:B------:R-:W-:Y:S01]  /*3030*/  FADD R31, R27, R34 ;  /* 0x000000221b1f7221 */ /* 0x000fe20000000000 */
[----:B------:R2:W-:Y:S01]  /*3040*/  @!P2 SYNCS.ARRIVE.TRANS64.ART0 RZ, [UR4+0x18], R35 ;  /* 0x00001823ffffa9a7 */ /* 0x0005e20008500004 */
[----:B------:R-:W1:Y:S01]  /*3050*/  MUFU.EX2 R40, R40 ;  /* 0x0000002800287308 */ /* 0x000e620000000800 */
[----:B------:R-:W-:Y:S01]  /*3060*/  USHF.R.U32.HI UR9, URZ, 0x4, UR9 ;  /* 0x000000043f097899 */ /* 0x000fe20008011609 */
[----:B---3--:R-:W-:Y:S01]  /*3070*/  FADD R34, R26, R31 ;  /* 0x0000001f1a227221 */ /* 0x008fe20000000000 */
[----:B------:R-:W-:-:S02]  /*3080*/  PLOP3.LUT P3, PT, PT, PT, UP0, 0x80, 0x0 ;  /* 0x000000000000781c */ /* 0x000fc40003f6f008 */
[----:B------:R-:W-:Y:S01]  /*3090*/  ULOP3.LUT UR9, UR9, 0x3fc0, URZ, 0xc0, !UPT ;  /* 0x00003fc009097892 */ /* 0x000fe2000f8ec03f */
[----:B----4-:R-:W-:Y:S01]  /*30a0*/  FADD R31, R29, R34 ;  /* 0x000000221d1f7221 */ /* 0x010fe20000000000 */
[----:B--2---:R-:W-:Y:S01]  /*30b0*/  FADD R35, RZ, R49 ;  /* 0x00000031ff237221 */ /* 0x004fe20000000000 */
[----:B------:R2:W3:Y:S01]  /*30c0*/  MUFU.EX2 R97, R46 ;  /* 0x0000002e00617308 */ /* 0x0004e20000000800 */
[----:B------:R-:W-:Y:S01]  /*30d0*/  F2FP.BF16.F32.PACK_AB R49, R88, R49 ;  /* 0x000000315831723e */ /* 0x000fe200000010ff */
[----:B------:R-:W-:Y:S01]  /*30e0*/  FADD R34, R28, R31 ;  /* 0x0000001f1c227221 */ /* 0x000fe20000000000 */
[----:B------:R-:W-:Y:S01]  /*30f0*/  FADD R42, R88, R35 ;  /* 0x00000023582a7221 */ /* 0x000fe20000000000 */
[C---:B------:R-:W-:Y:S01]  /*3100*/  F2FP.BF16.F32.PACK_AB R28, R37.reuse, R28 ;  /* 0x0000001c251c723e */ /* 0x040fe200000010ff */
[----:B------:R-:W-:Y:S01]  /*3110*/  ULOP3.LUT UR46, UR9, 0x2000000, URZ, 0xfc, !UPT ;  /* 0x02000000092e7892 */ /* 0x000fe2000f8efc3f */
[----:B------:R-:W-:Y:S01]  /*3120*/  FADD R31, R37, R34 ;  /* 0x00000022251f7221 */ /* 0x000fe20000000000 */
[----:B-----5:R-:W-:Y:S01]  /*3130*/  FADD R35, R85, R42 ;  /* 0x0000002a55237221 */ /* 0x020fe20000000000 */
[----:B------:R-:W4:Y:S01]  /*3140*/  MUFU.EX2 R41, R41 ;  /* 0x0000002900297308 */ /* 0x000f220000000800 */
[----:B--2---:R-:W-:Y:S01]  /*3150*/  MOV R46, R22 ;  /* 0x00000016002e7202 */ /* 0x004fe20000000f00 */
[----:B------:R-:W-:Y:S01]  /*3160*/  FADD R34, R30, R31 ;  /* 0x0000001f1e227221 */ /* 0x000fe20000000000 */
[----:B------:R-:W-:Y:S01]  /*3170*/  FADD R42, R90, R35 ;  /* 0x000000235a2a7221 */ /* 0x000fe20000000000 */
[C---:B------:R-:W-:Y:S01]  /*3180*/  F2FP.BF16.F32.PACK_AB R30, R39.reuse, R30 ;  /* 0x0000001e271e723e */ /* 0x040fe200000010ff */
[----:B------:R-:W-:Y:S01]  /*3190*/  UIADD3 UR18, UR46, 0x40, URZ ;  /* 0x000000402e127890 */ /* 0x000fe2000fffe03f */
[----:B------:R-:W-:Y:S01]  /*31a0*/  FADD R34, R39, R34 ;  /* 0x0000002227227221 */ /* 0x000fe20000000000 */
[----:B------:R-:W-:Y:S01]  /*31b0*/  FADD R31, R91, R42 ;  /* 0x0000002a5b1f7221 */ /* 0x000fe20000000000 */
[----:B------:R-:W2:Y:S01]  /*31c0*/  MUFU.EX2 R44, R44 ;  /* 0x0000002c002c7308 */ /* 0x000ea20000000800 */
[----:B------:R-:W-:-:S02]  /*31d0*/  UIADD3 UR22, UR46, 0x80, URZ ;  /* 0x000000802e167890 */ /* 0x000fc4000fffe03f */
[----:B------:R-:W-:Y:S01]  /*31e0*/  FADD R42, R92, R31 ;  /* 0x0000001f5c2a7221 */ /* 0x000fe20000000000 */
[----:B------:R-:W-:Y:S01]  /*31f0*/  FADD R31, R25, R34 ;  /* 0x00000022191f7221 */ /* 0x000fe20000000000 */
[----:B------:R-:W-:Y:S02]  /*3200*/  UIADD3 UR26, UR46, 0xc0, URZ ;  /* 0x000000c02e1a7890 */ /* 0x000fe4000fffe03f */
[----:B------:R-:W-:Y:S01]  /*3210*/  FADD R35, R93, R42 ;  /* 0x0000002a5d237221 */ /* 0x000fe20000000000 */
[C---:B------:R-:W-:Y:S01]  /*3220*/  FADD R34, R32.reuse, R31 ;  /* 0x0000001f20227221 */ /* 0x040fe20000000000 */
[----:B------:R5:W2:Y:S01]  /*3230*/  MUFU.EX2 R43, R50 ;  /* 0x00000032002b7308 */ /* 0x000aa20000000800 */
[----:B------:R-:W-:Y:S01]  /*3240*/  F2FP.BF16.F32.PACK_AB R32, R32, R25 ;  /* 0x000000192020723e */ /* 0x000fe200000010ff */
[----:B------:R-:W-:Y:S01]  /*3250*/  FADD R42, R94, R35 ;  /* 0x000000235e2a7221 */ /* 0x000fe20000000000 */
[----:B------:R-:W-:Y:S01]  /*3260*/  FADD R31, R33, R34 ;  /* 0x00000022211f7221 */ /* 0x000fe20000000000 */
[----:B------:R-:W-:-:S02]  /*3270*/  UIADD3 UR30, UR46, 0x100, URZ ;  /* 0x000001002e1e7890 */ /* 0x000fc4000fffe03f */
[----:B------:R-:W-:Y:S01]  /*3280*/  FADD R35, R95, R42 ;  /* 0x0000002a5f237221 */ /* 0x000fe20000000000 */
[----:B-1----:R-:W-:Y:S01]  /*3290*/  FADD R31, R36, R31 ;  /* 0x0000001f241f7221 */ /* 0x002fe20000000000 */
[----:B------:R-:W1:Y:S01]  /*32a0*/  MUFU.EX2 R53, R53 ;  /* 0x0000003500357308 */ /* 0x000e620000000800 */
[----:B-----5:R-:W-:Y:S01]  /*32b0*/  F2FP.BF16.F32.PACK_AB R50, R29, R26 ;  /* 0x0000001a1d32723e */ /* 0x020fe200000010ff */
[----:B------:R-:W-:Y:S01]  /*32c0*/  FADD R34, R96, R35 ;  /* 0x0000002360227221 */ /* 0x000fe20000000000 */
[----:B------:R-:W-:Y:S01]  /*32d0*/  FADD R24, R40, R31 ;  /* 0x0000001f28187221 */ /* 0x000fe20000000000 */
[----:B------:R-:W-:Y:S02]  /*32e0*/  F2FP.BF16.F32.PACK_AB R31, R94, R93 ;  /* 0x0000005d5e1f723e */ /* 0x000fe400000010ff */
[----:B---3--:R-:W-:Y:S01]  /*32f0*/  FADD R29, R97, R34 ;  /* 0x00000022611d7221 */ /* 0x008fe20000000000 */
[C---:B----4-:R-:W-:Y:S01]  /*3300*/  FADD R27, R41.reuse, R24 ;  /* 0x00000018291b7221 */ /* 0x050fe20000000000 */
[----:B------:R3:W4:Y:S01]  /*3310*/  MUFU.EX2 R100, R51 ;  /* 0x0000003300647308 */ /* 0x0007220000000800 */
[----:B------:R-:W-:Y:S01]  /*3320*/  F2FP.BF16.F32.PACK_AB R40, R41, R40 ;  /* 0x000000282928723e */ /* 0x000fe200000010ff */
[----:B------:R-:W-:Y:S01]  /*3330*/  FADD R26, R98, R29 ;  /* 0x0000001d621a7221 */ /* 0x000fe20000000000 */
[----:B--2---:R-:W-:Y:S01]  /*3340*/  FADD R24, R44, R27 ;  /* 0x0000001b2c187221 */ /* 0x004fe20000000000 */
[----:B------:R-:W-:-:S02]  /*3350*/  F2FP.BF16.F32.PACK_AB R29, R92, R91 ;  /* 0x0000005b5c1d723e */ /* 0x000fc400000010ff */
[----:B------:R-:W-:Y:S01]  /*3360*/  FADD R27, R43, R26 ;  /* 0x0000001a2b1b7221 */ /* 0x000fe20000000000 */
[----:B------:R-:W-:Y:S01]  /*3370*/  F2FP.BF16.F32.PACK_AB R34, R36, R33 ;  /* 0x000000212422723e */ /* 0x000fe200000010ff */
[----:B------:R-:W2:Y:S01]  /*3380*/  MUFU.EX2 R45, R45 ;  /* 0x0000002d002d7308 */ /* 0x000ea20000000800 */
[C---:B-1----:R-:W-:Y:S01]  /*3390*/  FADD R24, R53.reuse, R24 ;  /* 0x0000001835187221 */ /* 0x042fe20000000000 */
[----:B---3--:R-:W-:Y:S02]  /*33a0*/  F2FP.BF16.F32.PACK_AB R51, R90, R85 ;  /* 0x000000555a33723e */ /* 0x008fe400000010ff */
[----:B------:R-:W-:Y:S02]  /*33b0*/  F2FP.BF16.F32.PACK_AB R33, R96, R95 ;  /* 0x0000005f6021723e */ /* 0x000fe400000010ff */
[----:B------:R-:W-:Y:S01]  /*33c0*/  F2FP.BF16.F32.PACK_AB R42, R53, R44 ;  /* 0x0000002c352a723e */ /* 0x000fe200000010ff */
[----:B------:R-:W-:Y:S01]  /*33d0*/  STSM.16.M88.4 [R99], R48 ;  /* 0x0000003063007844 */ /* 0x000fe20000000200 */
[----:B------:R-:W1:Y:S01]  /*33e0*/  MUFU.EX2 R54, R54 ;  /* 0x0000003600367308 */ /* 0x000e620000000800 */
[C---:B----4-:R-:W-:Y:S01]  /*33f0*/  FADD R35, R100.reuse, R27 ;  /* 0x0000001b64237221 */ /* 0x050fe20000000000 */
[----:B------:R-:W-:Y:S01]  /*3400*/  F2FP.BF16.F32.PACK_AB R41, R100, R43 ;  /* 0x0000002b6429723e */ /* 0x000fe200000010ff */
[----:B------:R3:W-:Y:S05]  /*3410*/  STSM.16.M88.4 [R101], R28 ;  /* 0x0000001c65007844 */ /* 0x0007ea0000000200 */
[----:B------:R-:W4:Y:S01]  /*3420*/  MUFU.EX2 R52, R52 ;  /* 0x0000003400347308 */ /* 0x000f220000000800 */
[----:B--2---:R-:W-:-:S07]  /*3430*/  FADD R27, R45, R24 ;  /* 0x000000182d1b7221 */ /* 0x004fce0000000000 */
[----:B------:R-:W2:Y:S01]  /*3440*/  MUFU.EX2 R55, R55 ;  /* 0x0000003700377308 */ /* 0x000ea20000000800 */
[----:B-1----:R-:W-:-:S07]  /*3450*/  FADD R24, R54, R35 ;  /* 0x0000002336187221 */ /* 0x002fce0000000000 */
[----:B------:R-:W1:Y:S01]  /*3460*/  MUFU.EX2 R56, R56 ;  /* 0x0000003800387308 */ /* 0x000e620000000800 */
[C---:B----4-:R-:W-:Y:S01]  /*3470*/  FADD R27, R52.reuse, R27 ;  /* 0x0000001b341b7221 */ /* 0x050fe20000000000 */
[----:B------:R-:W-:-:S06]  /*3480*/  F2FP.BF16.F32.PACK_AB R52, R52, R45 ;  /* 0x0000002d3434723e */ /* 0x000fcc00000010ff */
[----:B------:R-:W4:Y:S01]  /*3490*/  MUFU.EX2 R58, R58 ;  /* 0x0000003a003a7308 */ /* 0x000f220000000800 */
[C---:B--2---:R-:W-:Y:S01]  /*34a0*/  FADD R35, R55.reuse, R24 ;  /* 0x0000001837237221 */ /* 0x044fe20000000000 */
[----:B------:R-:W-:-:S06]  /*34b0*/  F2FP.BF16.F32.PACK_AB R43, R55, R54 ;  /* 0x00000036372b723e */ /* 0x000fcc00000010ff */
[----:B------:R-:W2:Y:S01]  /*34c0*/  MUFU.EX2 R57, R57 ;  /* 0x0000003900397308 */ /* 0x000ea20000000800 */
[----:B-1----:R-:W-:-:S07]  /*34d0*/  FADD R24, R56, R27 ;  /* 0x0000001b38187221 */ /* 0x002fce0000000000 */
[----:B------:R-:W1:Y:S01]  /*34e0*/  MUFU.EX2 R59, R59 ;  /* 0x0000003b003b7308 */ /* 0x000e620000000800 */
[----:B----4-:R-:W-:Y:S01]  /*34f0*/  FADD R26, R58, R35 ;  /* 0x000000233a1a7221 */ /* 0x010fe20000000000 */
[----:B------:R-:W-:-:S05]  /*3500*/  F2FP.BF16.F32.PACK_AB R35, R98, R97 ;  /* 0x000000616223723e */ /* 0x000fca00000010ff */
[----:B------:R4:W-:Y:S01]  /*3510*/  STSM.16.M88.4 [R103], R32 ;  /* 0x0000002067007844 */ /* 0x0009e20000000200 */
[----:B------:R-:W5:Y:S01]  /*3520*/  MUFU.EX2 R60, R60 ;  /* 0x0000003c003c7308 */ /* 0x000f620000000800 */
[C---:B--2---:R-:W-:Y:S01]  /*3530*/  FADD R25, R57.reuse, R24 ;  /* 0x0000001839197221 */ /* 0x044fe20000000000 */
[----:B------:R-:W-:Y:S01]  /*3540*/  F2FP.BF16.F32.PACK_AB R54, R57, R56 ;  /* 0x000000383936723e */ /* 0x000fe200000010ff */
[----:B------:R4:W-:Y:S05]  /*3550*/  STSM.16.M88.4 [R105], R40 ;  /* 0x0000002869007844 */ /* 0x0009ea0000000200 */
[----:B------:R-:W2:Y:S01]  /*3560*/  MUFU.EX2 R89, R62 ;  /* 0x0000003e00597308 */ /* 0x000ea20000000800 */
[C---:B-1----:R-:W-:Y:S01]  /*3570*/  FADD R26, R59.reuse, R26 ;  /* 0x0000001a3b1a7221 */ /* 0x042fe20000000000 */
[----:B------:R-:W-:-:S06]  /*3580*/  F2FP.BF16.F32.PACK_AB R53, R59, R58 ;  /* 0x0000003a3b35723e */ /* 0x000fcc00000010ff */
[----:B------:R-:W1:Y:S01]  /*3590*/  MUFU.EX2 R61, R61 ;  /* 0x0000003d003d7308 */ /* 0x000e620000000800 */
[----:B-----5:R-:W-:-:S07]  /*35a0*/  FADD R24, R60, R25 ;  /* 0x000000193c187221 */ /* 0x020fce0000000000 */
[----:B------:R-:W5:Y:S01]  /*35b0*/  MUFU.EX2 R102, R63 ;  /* 0x0000003f00667308 */ /* 0x000f620000000800 */
[----:B--2---:R-:W-:-:S07]  /*35c0*/  FADD R27, R89, R26 ;  /* 0x0000001a591b7221 */ /* 0x004fce0000000000 */
[----:B------:R-:W2:Y:S01]  /*35d0*/  MUFU.EX2 R68, R68 ;  /* 0x0000004400447308 */ /* 0x000ea20000000800 */
[C---:B-1----:R-:W-:Y:S01]  /*35e0*/  FADD R25, R61.reuse, R24 ;  /* 0x000000183d197221 */ /* 0x042fe20000000000 */
[----:B------:R-:W-:-:S06]  /*35f0*/  F2FP.BF16.F32.PACK_AB R60, R61, R60 ;  /* 0x0000003c3d3c723e */ /* 0x000fcc00000010ff */
[----:B------:R-:W1:Y:S01]  /*3600*/  MUFU.EX2 R66, R66 ;  /* 0x0000004200427308 */ /* 0x000e620000000800 */
[C---:B-----5:R-:W-:Y:S01]  /*3610*/  FADD R27, R102.reuse, R27 ;  /* 0x0000001b661b7221 */ /* 0x060fe20000000000 */
[----:B------:R-:W-:-:S05]  /*3620*/  F2FP.BF16.F32.PACK_AB R55, R102, R89 ;  /* 0x000000596637723e */ /* 0x000fca00000010ff */
[----:B------:R4:W-:Y:S01]  /*3630*/  STSM.16.M88.4 [R84], R52 ;  /* 0x0000003454007844 */ /* 0x0009e20000000200 */
[----:B------:R-:W5:Y:S01]  /*3640*/  MUFU.EX2 R73, R73 ;  /* 0x0000004900497308 */ /* 0x000f620000000800 */
[----:B--2---:R-:W-:-:S07]  /*3650*/  FADD R24, R68, R25 ;  /* 0x0000001944187221 */ /* 0x004fce0000000000 */
[----:B------:R-:W2:Y:S01]  /*3660*/  MUFU.EX2 R67, R67 ;  /* 0x0000004300437308 */ /* 0x000ea20000000800 */
[----:B-1----:R-:W-:-:S07]  /*3670*/  FADD R26, R66, R27 ;  /* 0x0000001b421a7221 */ /* 0x002fce0000000000 */
[----:B------:R-:W1:Y:S01]  /*3680*/  MUFU.EX2 R64, R64 ;  /* 0x0000004000407308 */ /* 0x000e620000000800 */
[C---:B-----5:R-:W-:Y:S01]  /*3690*/  FADD R25, R73.reuse, R24 ;  /* 0x0000001849197221 */ /* 0x060fe20000000000 */
[----:B------:R-:W-:-:S06]  /*36a0*/  F2FP.BF16.F32.PACK_AB R62, R73, R68 ;  /* 0x00000044493e723e */ /* 0x000fcc00000010ff */
[----:B------:R-:W5:Y:S01]  /*36b0*/  MUFU.EX2 R63, R70 ;  /* 0x00000046003f7308 */ /* 0x000f620000000800 */
[C---:B--2---:R-:W-:Y:S01]  /*36c0*/  FADD R26, R67.reuse, R26 ;  /* 0x0000001a431a7221 */ /* 0x044fe20000000000 */
[----:B------:R-:W-:-:S06]  /*36d0*/  F2FP.BF16.F32.PACK_AB R61, R67, R66 ;  /* 0x00000042433d723e */ /* 0x000fcc00000010ff */
[----:B------:R-:W2:Y:S01]  /*36e0*/  MUFU.EX2 R65, R65 ;  /* 0x0000004100417308 */ /* 0x000ea20000000800 */
[----:B-1----:R-:W-:-:S07]  /*36f0*/  FADD R24, R64, R25 ;  /* 0x0000001940187221 */ /* 0x002fce0000000000 */
[----:B------:R-:W1:Y:S01]  /*3700*/  MUFU.EX2 R104, R71 ;  /* 0x0000004700687308 */ /* 0x000e620000000800 */
[----:B-----5:R-:W-:-:S07]  /*3710*/  FADD R27, R63, R26 ;  /* 0x0000001a3f1b7221 */ /* 0x020fce0000000000 */
[----:B------:R-:W5:Y:S01]  /*3720*/  MUFU.EX2 R69, R69 ;  /* 0x0000004500457308 */ /* 0x000f620000000800 */
[C---:B--2---:R-:W-:Y:S01]  /*3730*/  FADD R24, R65.reuse, R24 ;  /* 0x0000001841187221 */ /* 0x044fe20000000000 */
[----:B------:R-:W-:-:S06]  /*3740*/  F2FP.BF16.F32.PACK_AB R64, R65, R64 ;  /* 0x000000404140723e */ /* 0x000fcc00000010ff */
[----:B------:R-:W2:Y:S01]  /*3750*/  MUFU.EX2 R72, R72 ;  /* 0x0000004800487308 */ /* 0x000ea20000000800 */
[C---:B-1----:R-:W-:Y:S01]  /*3760*/  F2FP.BF16.F32.PACK_AB R63, R104.reuse, R63 ;  /* 0x0000003f683f723e */ /* 0x042fe200000010ff */
[----:B------:R-:W-:-:S04]  /*3770*/  FADD R27, R104, R27 ;  /* 0x0000001b681b7221 */ /* 0x000fc80000000000 */
[----:B------:R4:W-:Y:S02]  /*3780*/  STSM.16.M88.4 [R47], R60 ;  /* 0x0000003c2f007844 */ /* 0x0009e40000000200 */
[----:B------:R-:W1:Y:S01]  /*3790*/  MUFU.EX2 R74, R74 ;  /* 0x0000004a004a7308 */ /* 0x000e620000000800 */
[----:B-----5:R-:W-:-:S07]  /*37a0*/  FADD R25, R69, R24 ;  /* 0x0000001845197221 */ /* 0x020fce0000000000 */
[----:B------:R-:W5:Y:S01]  /*37b0*/  MUFU.EX2 R75, R75 ;  /* 0x0000004b004b7308 */ /* 0x000f620000000800 */
[C---:B--2---:R-:W-:Y:S01]  /*37c0*/  F2FP.BF16.F32.PACK_AB R66, R72.reuse, R69 ;  /* 0x000000454842723e */ /* 0x044fe200000010ff */
[----:B------:R-:W-:-:S06]  /*37d0*/  FADD R25, R72, R25 ;  /* 0x0000001948197221 */ /* 0x000fcc0000000000 */
[----:B------:R-:W2:Y:S01]  /*37e0*/  MUFU.EX2 R78, R78 ;  /* 0x0000004e004e7308 */ /* 0x000ea20000000800 */
[----:B-1----:R-:W-:-:S07]  /*37f0*/  FADD R26, R74, R27 ;  /* 0x0000001b4a1a7221 */ /* 0x002fce0000000000 */
[----:B------:R-:W1:Y:S01]  /*3800*/  MUFU.EX2 R79, R79 ;  /* 0x0000004f004f7308 */ /* 0x000e620000000800 */
[C---:B-----5:R-:W-:Y:S01]  /*3810*/  F2FP.BF16.F32.PACK_AB R65, R75.reuse, R74 ;  /* 0x0000004a4b41723e */ /* 0x060fe200000010ff */
[----:B------:R-:W-:-:S06]  /*3820*/  FADD R27, R75, R26 ;  /* 0x0000001a4b1b7221 */ /* 0x000fcc0000000000 */
[----:B------:R-:W5:Y:S01]  /*3830*/  MUFU.EX2 R76, R76 ;  /* 0x0000004c004c7308 */ /* 0x000f620000000800 */
[----:B--2---:R-:W-:-:S07]  /*3840*/  FADD R24, R78, R27 ;  /* 0x0000001b4e187221 */ /* 0x004fce0000000000 */
[----:B------:R-:W3:Y:S01]  /*3850*/  MUFU.EX2 R77, R77 ;  /* 0x0000004d004d7308 */ /* 0x000ee20000000800 */
[C---:B-1----:R-:W-:Y:S01]  /*3860*/  F2FP.BF16.F32.PACK_AB R67, R79.reuse, R78 ;  /* 0x0000004e4f43723e */ /* 0x042fe200000010ff */
[----:B------:R-:W-:-:S04]  /*3870*/  FADD R27, R79, R24 ;  /* 0x000000184f1b7221 */ /* 0x000fc80000000000 */
[----:B------:R4:W-:Y:S02]  /*3880*/  STSM.16.M88.4 [R38], R64 ;  /* 0x0000004026007844 */ /* 0x0009e40000000200 */
[----:B------:R-:W1:Y:S01]  /*3890*/  MUFU.EX2 R80, R80 ;  /* 0x0000005000507308 */ /* 0x000e620000000800 */
[----:B-----5:R-:W-:-:S07]  /*38a0*/  FADD R24, R76, R25 ;  /* 0x000000194c187221 */ /* 0x020fce0000000000 */
[----:B------:R-:W-:Y:S01]  /*38b0*/  MUFU.EX2 R82, R82 ;  /* 0x0000005200527308 */ /* 0x000fe20000000800 */
[C---:B---3--:R-:W-:Y:S01]  /*38c0*/  F2FP.BF16.F32.PACK_AB R28, R77.reuse, R76 ;  /* 0x0000004c4d1c723e */ /* 0x048fe200000010ff */
[----:B------:R-:W-:-:S06]  /*38d0*/  FADD R77, R77, R24 ;  /* 0x000000184d4d7221 */ /* 0x000fcc0000000000 */
[----:B------:R-:W2:Y:S01]  /*38e0*/  MUFU.EX2 R83, R83 ;  /* 0x0000005300537308 */ /* 0x000ea20000000800 */
[----:B-1----:R-:W-:Y:S01]  /*38f0*/  F2FP.BF16.F32.PACK_AB R30, R81, R80 ;  /* 0x00000050511e723e */ /* 0x002fe200000010ff */
[----:B------:R-:W-:-:S04]  /*3900*/  FADD R80, R80, R77 ;  /* 0x0000004d50507221 */ /* 0x000fc80000000000 */
[----:B------:R-:W-:Y:S02]  /*3910*/  FADD R143, R81, R80 ;  /* 0x00000050518f7221 */ /* 0x000fe40000000000 */
[----:B------:R-:W-:Y:S08]  /*3920*/  MUFU.EX2 R86, R86 ;  /* 0x0000005600567308 */ /* 0x000ff00000000800 */
[----:B------:R-:W1:Y:S01]  /*3930*/  MUFU.EX2 R87, R87 ;  /* 0x0000005700577308 */ /* 0x000e620000000800 */
[----:B--2---:R-:W-:Y:S01]  /*3940*/  F2FP.BF16.F32.PACK_AB R29, R83, R82 ;  /* 0x00000052531d723e */ /* 0x004fe200000010ff */
[----:B------:R-:W-:-:S04]  /*3950*/  FADD R82, R82, R27 ;  /* 0x0000001b52527221 */ /* 0x000fc80000000000 */
[----:B------:R-:W-:Y:S01]  /*3960*/  FADD R83, R83, R82 ;  /* 0x0000005253537221 */ /* 0x000fe20000000000 */
[----:B-1----:R-:W-:-:S03]  /*3970*/  F2FP.BF16.F32.PACK_AB R31, R87, R86 ;  /* 0x00000056571f723e */ /* 0x002fc600000010ff */
[----:B------:R-:W-:Y:S02]  /*3980*/  FADD R86, R86, R83 ;  /* 0x0000005356567221 */ /* 0x000fe40000000000 */
[----:B------:R4:W-:Y:S02]  /*3990*/  STSM.16.M88.4 [R46], R28 ;  /* 0x0000001c2e007844 */ /* 0x0009e40000000200 */
[----:B------:R-:W-:Y:S01]  /*39a0*/  FADD R145, R87, R86 ;  /* 0x0000005657917221 */ /* 0x000fe20000000000 */
[----:B------:R1:W-:Y:S06]  /*39b0*/  MEMBAR.ALL.CTA ;  /* 0x0000000000007992 */ /* 0x0003ec0000008000 */
[----:B-1----:R-:W1:Y:S02]  /*39c0*/  FENCE.VIEW.ASYNC.S ;  /* 0x00000000000073c6 */ /* 0x002e640000000000 */
[----:B-1----:R-:W-:Y:S01]  /*39d0*/  NOP ;  /* 0x0000000000007918 */ /* 0x002fe20000000000 */
[----:B------:R-:W-:Y:S05]  /*39e0*/  @!P3 BRA `(.L_x_14) ;  /* 0x0000001c0080b947 */ /* 0x000fea0003800000 */
[----:B------:R-:W-:Y:S01]  /*39f0*/  IMAD.MOV.U32 R144, RZ, RZ, R136 ;  /* 0x000000ffff907224 */ /* 0x000fe200078e0088 */
[----:B------:R-:W-:Y:S01]  /*3a00*/  MOV R142, RZ ;  /* 0x000000ff008e7202 */ /* 0x000fe20000000f00 */
[----:B------:R-:W-:Y:S01]  /*3a10*/  IMAD.MOV.U32 R148, RZ, RZ, R3 ;  /* 0x000000ffff947224 */ /* 0x000fe200078e0003 */
[----:B------:R-:W-:Y:S02]  /*3a20*/  UIADD3 UR7, -UR8, URZ, URZ ;  /* 0x0000003f08077290 */ /* 0x000fe4000fffe13f */
[----:B------:R-:W-:Y:S01]  /*3a30*/  UPLOP3.LUT UP0, UPT, UPT, UPT, UPT, 0x40, 0x0 ;  /* 0x000000000000789c */ /* 0x000fe20003f0e870 */
[----:B------:R-:W-:-:S10]  /*3a40*/  ULDC UR5, c[0x0][0x480] ;  /* 0x0001200000057ab9 */ /* 0x000fd40000000800 */
.L_x_19:
[----:B------:R-:W1:Y:S01]  /*3a50*/  S2UR UR9, SR_CgaCtaId ;  /* 0x00000000000979c3 */ /* 0x000e620000008800 */
[----:B------:R-:W-:Y:S01]  /*3a60*/  UMOV UR4, 0x400 ;  /* 0x0000040000047882 */ /* 0x000fe20000000000 */
[----:B------:R-:W-:-:S05]  /*3a70*/  LOP3.LUT R139, R142, 0x1, RZ, 0x3c, !PT ;  /* 0x000000018e8b7812 */ /* 0x000fca00078e3cff */
[----:B------:R-:W-:Y:S01]  /*3a80*/  IMAD.U32 R3, R139, -0x80000000, RZ ;  /* 0x800000008b037824 */ /* 0x000fe200078e00ff */
[----:B-1----:R-:W-:-:S09]  /*3a90*/  ULEA UR4, UR9, UR4, 0x18 ;  /* 0x0000000409047291 */ /* 0x002fd2000f8ec03f */
[----:B------:R-:W1:Y:S02]  /*3aa0*/  SYNCS.PHASECHK.TRANS64.TRYWAIT P2, [UR4+0x10], R3 ;  /* 0x00001003ff0075a7 */ /* 0x000e640008040144 */
[----:B-12---:R-:W-:Y:S05]  /*3ab0*/  @P2 BRA `(.L_x_15) ;  /* 0x00000000000c2947 */ /* 0x006fea0003800000 */
[----:B------:R-:W-:-:S04]  /*3ac0*/  IMAD.U32 R24, R139, -0x80000000, RZ ;  /* 0x800000008b187824 */ /* 0x000fc800078e00ff */
[----:B------:R-:W1:Y:S02]  /*3ad0*/  SYNCS.PHASECHK.TRANS64.TRYWAIT P2, [UR4+0x10], R24 ;  /* 0x00001018ff0075a7 */ /* 0x000e640008040144 */
[----:B-1----:R-:W-:Y:S05]  /*3ae0*/  @!P2 BRA `(.L_x_16) ;  /* 0x0000002c0018a947 */ /* 0x002fea0003800000 */
.L_x_15:
[----:B------:R2:W-:Y:S01]  /*3af0*/  BAR.SYNC.DEFER_BLOCKING R140, 0x100 ;  /* 0x0004008c0000751d */ /* 0x0005e20000010000 */
[----:B------:R-:W-:Y:S01]  /*3b00*/  UIADD3 UR38, UR34, 0x2, URZ ;  /* 0x0000000222267890 */ /* 0x000fe2000fffe03f */
[----:B------:R-:W-:Y:S01]  /*3b10*/  IMAD.U32 R146, R142, -0x80000000, RZ ;  /* 0x800000008e927824 */ /* 0x000fe200078e00ff */
[----:B------:R-:W-:Y:S02]  /*3b20*/  UIADD3 UR48, UR32, 0x200, URZ ;  /* 0x0000020020307890 */ /* 0x000fe4000fffe03f */
[----:B------:R-:W-:Y:S01]  /*3b30*/  UIADD3 UR50, UR34, 0x200, URZ ;  /* 0x0000020022327890 */ /* 0x000fe2000fffe03f */
[----:B------:R-:W-:Y:S01]  /*3b40*/  UMOV UR39, 0x80000020 ;  /* 0x8000002000277882 */ /* 0x000fe20000000000 */
[----:B------:R-:W-:Y:S01]  /*3b50*/  UMOV UR49, 0x80000020 ;  /* 0x8000002000317882 */ /* 0x000fe20000000000 */
[----:B------:R-:W-:Y:S01]  /*3b60*/  UMOV UR51, 0x80000020 ;  /* 0x8000002000337882 */ /* 0x000fe20000000000 */
[----:B------:R-:W-:Y:S01]  /*3b70*/  UIADD3 UR42, UR34, 0x400, URZ ;  /* 0x00000400222a7890 */ /* 0x000fe2000fffe03f */
[----:B------:R-:W-:Y:S01]  /*3b80*/  UMOV UR43, 0x80000020 ;  /* 0x80000020002b7882 */ /* 0x000fe20000000000 */
[----:B-1--4-:R-:W-:-:S06]  /*3b90*/  WARPGROUP.ARRIVE ;  /* 0x00000000000079c5 */ /* 0x012fcc0000000000 */
[----:B------:R-:W-:-:S12]  /*3ba0*/  HGMMA.64x128x16.F32.BF16 R24, gdesc[UR32], RZ, !UPT ;  /* 0x01e00000201879f0 */ /* 0x000fd8000c7018ff */
[----:B------:R-:W-:-:S12]  /*3bb0*/  HGMMA.64x128x16.F32.BF16 R24, gdesc[UR36], R24 ;  /* 0x01e00000241879f0 */ /* 0x000fd80008701818 */
        /* <DEDUP_REMOVED lines=12> */
[----:B------:R-:W1:Y:S02]  /*3c80*/  SYNCS.PHASECHK.TRANS64.TRYWAIT P2, [UR4+0x20], R146 ;  /* 0x00002092ff0075a7 */ /* 0x000e640008040144 */
[----:B-12---:R-:W-:Y:S05]  /*3c90*/  @P2 BRA `(.L_x_17) ;  /* 0x0000000000082947 */ /* 0x006fea0003800000 */
[----:B------:R-:W1:Y:S02]  /*3ca0*/  SYNCS.PHASECHK.TRANS64.TRYWAIT P2, [UR4+0x20], R146 ;  /* 0x00002092ff0075a7 */ /* 0x000e640008040144 */
[----:B-1----:R-:W-:Y:S05]  /*3cb0*/  @!P2 BRA `(.L_x_18) ;  /* 0x0000002800c0a947 */ /* 0x002fea0003800000 */
.L_x_17:
[----:B------:R-:W-:Y:S01]  /*3cc0*/  WARPGROUP.ARRIVE ;  /* 0x00000000000079c5 */ /* 0x000fe20000000000 */
[----:B------:R-:W-:Y:S01]  /*3cd0*/  UIADD3 UR16, UR6, 0x2, URZ ;  /* 0x0000000206107890 */ /* 0x000fe2000fffe03f */
[----:B------:R-:W-:Y:S01]  /*3ce0*/  IMAD.MOV.U32 R152, RZ, RZ, R16 ;  /* 0x000000ffff987224 */ /* 0x000fe200078e0010 */
[----:B------:R-:W-:Y:S01]  /*3cf0*/  UMOV UR17, 0x40000040 ;  /* 0x4000004000117882 */ /* 0x000fe20000000000 */
[----:B------:R-:W-:Y:S02]  /*3d00*/  UIADD3 UR20, UR6, 0x4, URZ ;  /* 0x0000000406147890 */ /* 0x000fe4000fffe03f */
[----:B------:R-:W-:Y:S01]  /*3d10*/  HGMMA.64x96x16.F32.BF16 R88, gdesc[UR44].tnspB, R88, UP0 ;  /* 0x416000002c5879f0 */ /* 0x000fe2000bf01858 */
[----:B------:R-:W-:Y:S01]  /*3d20*/  UMOV UR21, 0x40000040 ;  /* 0x4000004000157882 */ /* 0x000fe20000000000 */
[----:B------:R-:W-:Y:S01]  /*3d30*/  UIADD3 UR24, UR6, 0x6, URZ ;  /* 0x0000000606187890 */ /* 0x000fe2000fffe03f */
[----:B------:R-:W-:Y:S01]  /*3d40*/  UMOV UR25, 0x40000040 ;  /* 0x4000004000197882 */ /* 0x000fe20000000000 */
[----:B------:R-:W-:Y:S01]  /*3d50*/  UIADD3 UR28, UR6, 0x400, URZ ;  /* 0x00000400061c7890 */ /* 0x000fe2000fffe03f */
[----:B------:R-:W-:Y:S01]  /*3d60*/  UMOV UR29, 0x40000040 ;  /* 0x40000040001d7882 */ /* 0x000fe20000000000 */
[----:B------:R-:W-:-:S02]  /*3d70*/  UIADD3 UR48, UR6, 0x402, URZ ;  /* 0x0000040206307890 */ /* 0x000fc4000fffe03f */
[----:B------:R-:W-:Y:S01]  /*3d80*/  UIADD3 UR50, UR46, 0x140, URZ ;  /* 0x000001402e327890 */ /* 0x000fe2000fffe03f */
[----:B------:R-:W-:Y:S01]  /*3d90*/  UMOV UR49, 0x40000040 ;  /* 0x4000004000317882 */ /* 0x000fe20000000000 */
[----:B------:R-:W-:Y:S01]  /*3da0*/  UMOV UR51, 0x80000020 ;  /* 0x8000002000337882 */ /* 0x000fe20000000000 */
[----:B------:R-:W-:Y:S02]  /*3db0*/  UIADD3 UR7, UR7, 0x1, URZ ;  /* 0x0000000107077890 */ /* 0x000fe4000fffe03f */
[----:B------:R-:W-:Y:S01]  /*3dc0*/  UPLOP3.LUT UP0, UPT, UPT, UPT, UPT, 0x80, 0x0 ;  /* 0x000000000000789c */ /* 0x000fe20003f0f070 */
[----:B------:R-:W-:Y:S08]  /*3dd0*/  HGMMA.64x96x16.F32.BF16 R88, gdesc[UR16].tnspB, R88 ;  /* 0x41600000105879f0 */ /* 0x000ff00008701858 */
[----:B------:R-:W-:Y:S08]  /*3de0*/  HGMMA.64x96x16.F32.BF16 R88, gdesc[UR20].tnspB, R88 ;  /* 0x41600000145879f0 */ /* 0x000ff00008701858 */
[----:B------:R-:W-:Y:S08]  /*3df0*/  HGMMA.64x96x16.F32.BF16 R88, gdesc[UR24].tnspB, R88 ;  /* 0x41600000185879f0 */ /* 0x000ff00008701858 */
[----:B------:R-:W-:Y:S08]  /*3e00*/  HGMMA.64x96x16.F32.BF16 R88, gdesc[UR28].tnspB, R88 ;  /* 0x416000001c5879f0 */ /* 0x000ff00008701858 */
[----:B------:R-:W-:Y:S01]  /*3e10*/  HGMMA.64x96x16.F32.BF16 R88, gdesc[UR48].tnspB, R88 ;  /* 0x41600000305879f0 */ /* 0x000fe20008701858 */
[----:B------:R-:W-:-:S02]  /*3e20*/  UIADD3 UR48, UR6, 0x404, URZ ;  /* 0x0000040406307890 */ /* 0x000fc4000fffe03f */
[----:B------:R-:W-:Y:S01]  /*3e30*/  UIADD3 UR50, UR46, 0x180, URZ ;  /* 0x000001802e327890 */ /* 0x000fe2000fffe03f */
[----:B------:R-:W-:Y:S01]  /*3e40*/  UMOV UR49, 0x40000040 ;  /* 0x4000004000317882 */ /* 0x000fe20000000000 */
[----:B------:R-:W-:-:S07]  /*3e50*/  UMOV UR51, 0x80000020 ;  /* 0x8000002000337882 */ /* 0x000fce0000000000 */
[----:B------:R-:W-:Y:S01]  /*3e60*/  HGMMA.64x96x16.F32.BF16 R88, gdesc[UR48].tnspB, R88 ;  /* 0x41600000305879f0 */ /* 0x000fe20008701858 */
[----:B------:R-:W-:Y:S02]  /*3e70*/  UIADD3 UR48, UR6, 0x406, URZ ;  /* 0x0000040606307890 */ /* 0x000fe4000fffe03f */
[----:B------:R-:W-:Y:S01]  /*3e80*/  UIADD3 UR50, UR46, 0x1c0, URZ ;  /* 0x000001c02e327890 */ /* 0x000fe2000fffe03f */
[----:B------:R-:W-:Y:S01]  /*3e90*/  UMOV UR49, 0x40000040 ;  /* 0x4000004000317882 */ /* 0x000fe20000000000 */
[----:B------:R-:W-:-:S07]  /*3ea0*/  UMOV UR51, 0x80000020 ;  /* 0x8000002000337882 */ /* 0x000fce0000000000 */
[----:B------:R-:W-:Y:S01]  /*3eb0*/  HGMMA.64x96x16.F32.BF16 R88, gdesc[UR48].tnspB, R88, gsb0 ;  /* 0x41600000305879f0 */ /* 0x000fe20008001858 */
[----:B------:R2:W-:Y:S06]  /*3ec0*/  BAR.ARV R141, 0x100 ;  /* 0x0004008d0000751d */ /* 0x0005ec0000002000 */
[----:B------:R-:W-:Y:S02]  /*3ed0*/  WARPGROUP.DEPBAR.LE gsb0, 0x1 ;  /* 0x00008000000079c5 */ /* 0x000fe40000010100 */
[----:B-1----:R-:W-:Y:S02]  /*3ee0*/  FMNMX R3, R24, R32, !PT ;  /* 0x0000002018037209 */ /* 0x002fe40007800000 */
[----:B------:R-:W-:-:S02]  /*3ef0*/  FMNMX R136, R25, R33, !PT ;  /* 0x0000002119887209 */ /* 0x000fc40007800000 */
        /* <DEDUP_REMOVED lines=61> */
[----:B------:R-:W-:-:S03]  /*42d0*/  FMNMX R149, R149, R144, !PT ;  /* 0x0000009095957209 */ /* 0x000fc60007800000 */
[----:B------:R-:W1:Y:S04]  /*42e0*/  SHFL.BFLY PT, R3, R142, 0x2, 0x1f ;  /* 0x0c401f008e037f89 */ /* 0x000e6800000e0000 */
[----:B------:R-:W3:Y:S01]  /*42f0*/  SHFL.BFLY PT, R136, R149, 0x2, 0x1f ;  /* 0x0c401f0095887f89 */ /* 0x000ee200000e0000 */
[----:B-1----:R-:W-:Y:S02]  /*4300*/  FMNMX R146, R142, R3, !PT ;  /* 0x000000038e927209 */ /* 0x002fe40007800000 */
[----:B---3--:R-:W-:-:S03]  /*4310*/  FMNMX R150, R149, R136, !PT ;  /* 0x0000008895967209 */ /* 0x008fc60007800000 */
[----:B------:R-:W1:Y:S04]  /*4320*/  SHFL.BFLY PT, R3, R146, 0x1, 0x1f ;  /* 0x0c201f0092037f89 */ /* 0x000e6800000e0000 */
[----:B------:R-:W3:Y:S01]  /*4330*/  SHFL.BFLY PT, R147, R150, 0x1, 0x1f ;  /* 0x0c201f0096937f89 */ /* 0x000ee200000e0000 */
[----:B-1----:R-:W-:Y:S01]  /*4340*/  FMNMX R3, R146, R3, !PT ;  /* 0x0000000392037209 */ /* 0x002fe20007800000 */
[----:B------:R-:W-:Y:S01]  /*4350*/  IMAD.MOV.U32 R146, RZ, RZ, R4 ;  /* 0x000000ffff927224 */ /* 0x000fe200078e0004 */
[----:B---3--:R-:W-:Y:S02]  /*4360*/  FMNMX R136, R150, R147, !PT ;  /* 0x0000009396887209 */ /* 0x008fe40007800000 */
[----:B------:R-:W-:Y:S02]  /*4370*/  FSETP.NEU.AND P2, PT, R3, -INF , PT ;  /* 0xff8000000300780b */ /* 0x000fe40003f4d000 */
[----:B------:R-:W-:-:S02]  /*4380*/  FSETP.NEU.AND P3, PT, R136, -INF , PT ;  /* 0xff8000008800780b */ /* 0x000fc40003f6d000 */
[----:B------:R-:W-:Y:S02]  /*4390*/  FSEL R147, R3, RZ, P2 ;  /* 0x000000ff03937208 */ /* 0x000fe40001000000 */
[----:B------:R-:W-:Y:S02]  /*43a0*/  FSEL R153, R136, RZ, P3 ;  /* 0x000000ff88997208 */ /* 0x000fe40001800000 */
[----:B------:R-:W-:Y:S01]  /*43b0*/  ISETP.NE.AND P2, PT, R2, RZ, PT ;  /* 0x000000ff0200720c */ /* 0x000fe20003f45270 */
[C---:B------:R-:W-:Y:S01]  /*43c0*/  FADD R142, -R147.reuse, R148 ;  /* 0x00000094938e7221 */ /* 0x040fe20000000100 */
[----:B------:R-:W-:Y:S01]  /*43d0*/  FMUL R147, R147, UR5 ;  /* 0x0000000593937c20 */ /* 0x000fe20008400000 */
[C---:B------:R-:W-:Y:S01]  /*43e0*/  FMUL R154, R153.reuse, UR5 ;  /* 0x00000005999a7c20 */ /* 0x040fe20008400000 */
[----:B------:R-:W-:Y:S01]  /*43f0*/  FADD R144, -R153, R144 ;  /* 0x0000009099907221 */ /* 0x000fe20000000100 */
[----:B------:R-:W-:Y:S01]  /*4400*/  FMUL R142, R142, UR5 ;  /* 0x000000058e8e7c20 */ /* 0x000fe20008400000 */
[--C-:B------:R-:W-:Y:S01]  /*4410*/  FFMA R24, R24, UR5, -R147.reuse ;  /* 0x0000000518187c23 */ /* 0x100fe20008000893 */
[--C-:B------:R-:W-:Y:S01]  /*4420*/  FFMA R26, R26, UR5, -R154.reuse ;  /* 0x000000051a1a7c23 */ /* 0x100fe2000800089a */
[----:B------:R-:W-:Y:S01]  /*4430*/  FMUL R144, R144, UR5 ;  /* 0x0000000590907c20 */ /* 0x000fe20008400000 */
[--C-:B------:R-:W-:Y:S01]  /*4440*/  FFMA R25, R25, UR5, -R147.reuse ;  /* 0x0000000519197c23 */ /* 0x100fe20008000893 */
[----:B------:R-:W-:Y:S01]  /*4450*/  MUFU.EX2 R149, R142 ;  /* 0x0000008e00957308 */ /* 0x000fe20000000800 */
[--C-:B------:R-:W-:Y:S01]  /*4460*/  FFMA R27, R27, UR5, -R154.reuse ;  /* 0x000000051b1b7c23 */ /* 0x100fe2000800089a */
[--C-:B------:R-:W-:Y:S01]  /*4470*/  FFMA R28, R28, UR5, -R147.reuse ;  /* 0x000000051c1c7c23 */ /* 0x100fe20008000893 */
[--C-:B------:R-:W-:Y:S01]  /*4480*/  FFMA R30, R30, UR5, -R154.reuse ;  /* 0x000000051e1e7c23 */ /* 0x100fe2000800089a */
[--C-:B------:R-:W-:Y:S01]  /*4490*/  FFMA R29, R29, UR5, -R147.reuse ;  /* 0x000000051d1d7c23 */ /* 0x100fe20008000893 */
[--C-:B------:R-:W-:Y:S01]  /*44a0*/  FFMA R31, R31, UR5, -R154.reuse ;  /* 0x000000051f1f7c23 */ /* 0x100fe2000800089a */
[--C-:B------:R-:W-:Y:S01]  /*44b0*/  FFMA R32, R32, UR5, -R147.reuse ;  /* 0x0000000520207c23 */ /* 0x100fe20008000893 */
        /* <DEDUP_REMOVED lines=9> */
[----:B------:R1:W-:Y:S01]  /*4550*/  MUFU.EX2 R151, R144 ;  /* 0x0000009000977308 */ /* 0x0003e20000000800 */
[--C-:B------:R-:W-:Y:S01]  /*4560*/  FFMA R39, R39, UR5, -R154.reuse ;  /* 0x0000000527277c23 */ /* 0x100fe2000800089a */
[--C-:B------:R-:W-:Y:S01]  /*4570*/  FFMA R40, R40, UR5, -R147.reuse ;  /* 0x0000000528287c23 */ /* 0x100fe20008000893 */
[--C-:B------:R-:W-:Y:S01]  /*4580*/  FFMA R42, R42, UR5, -R154.reuse ;  /* 0x000000052a2a7c23 */ /* 0x100fe2000800089a */
[--C-:B------:R-:W-:Y:S01]  /*4590*/  FFMA R41, R41, UR5, -R147.reuse ;  /* 0x0000000529297c23 */ /* 0x100fe20008000893 */
[--C-:B------:R-:W-:Y:S01]  /*45a0*/  FFMA R43, R43, UR5, -R154.reuse ;  /* 0x000000052b2b7c23 */ /* 0x100fe2000800089a */
[----:B------:R-:W-:Y:S01]  /*45b0*/  FFMA R44, R44, UR5, -R147 ;  /* 0x000000052c2c7c23 */ /* 0x000fe20008000893 */
[----:B------:R-:W-:Y:S01]  /*45c0*/  FFMA R46, R46, UR5, -R154 ;  /* 0x000000052e2e7c23 */ /* 0x000fe2000800089a */
[----:B------:R-:W3:Y:S01]  /*45d0*/  MUFU.EX2 R26, R26 ;  /* 0x0000001a001a7308 */ /* 0x000ee20000000800 */
[----:B-1----:R-:W-:-:S02]  /*45e0*/  @!P2 IMAD.MOV.U32 R144, RZ, RZ, 0x1 ;  /* 0x00000001ff90a424 */ /* 0x002fc400078e00ff */
[--C-:B------:R-:W-:Y:S01]  /*45f0*/  FFMA R45, R45, UR5, -R147.reuse ;  /* 0x000000052d2d7c23 */ /* 0x100fe20008000893 */
[--C-:B------:R-:W-:Y:S01]  /*4600*/  FFMA R47, R47, UR5, -R154.reuse ;  /* 0x000000052f2f7c23 */ /* 0x100fe2000800089a */
[--C-:B------:R-:W-:Y:S01]  /*4610*/  FFMA R48, R48, UR5, -R147.reuse ;  /* 0x0000000530307c23 */ /* 0x100fe20008000893 */
[----:B------:R1:W-:Y:S01]  /*4620*/  @!P2 SYNCS.ARRIVE.TRANS64.ART0 RZ, [UR4+0x18], R144 ;  /* 0x00001890ffffa9a7 */ /* 0x0003e20008500004 */
[----:B------:R-:W-:Y:S02]  /*4630*/  WARPGROUP.DEPBAR.LE gsb0, 0x0 ;  /* 0x00008000000079c5 */ /* 0x000fe40000010000 */
[----:B------:R-:W4:Y:S01]  /*4640*/  MUFU.EX2 R25, R25 ;  /* 0x0000001900197308 */ /* 0x000f220000000800 */
[--C-:B------:R-:W-:Y:S01]  /*4650*/  FFMA R50, R50, UR5, -R154.reuse ;  /* 0x0000000532327c23 */ /* 0x100fe2000800089a */
[--C-:B------:R-:W-:Y:S01]  /*4660*/  FFMA R49, R49, UR5, -R147.reuse ;  /* 0x0000000531317c23 */ /* 0x100fe20008000893 */
[----:B------:R-:W-:Y:S01]  /*4670*/  FFMA R51, R51, UR5, -R154 ;  /* 0x0000000533337c23 */ /* 0x000fe2000800089a */
[----:B------:R-:W-:Y:S01]  /*4680*/  FFMA R52, R52, UR5, -R147 ;  /* 0x0000000534347c23 */ /* 0x000fe20008000893 */
[----:B-1----:R-:W-:-:S02]  /*4690*/  @!P2 IMAD.MOV.U32 R144, RZ, RZ, 0x1 ;  /* 0x00000001ff90a424 */ /* 0x002fc400078e00ff */
[----:B------:R-:W-:Y:S01]  /*46a0*/  FFMA R54, R54, UR5, -R154 ;  /* 0x0000000536367c23 */ /* 0x000fe2000800089a */
[--C-:B------:R-:W-:Y:S01]  /*46b0*/  FFMA R53, R53, UR5, -R147.reuse ;  /* 0x0000000535357c23 */ /* 0x100fe20008000893 */
[----:B------:R-:W1:Y:S01]  /*46c0*/  MUFU.EX2 R27, R27 ;  /* 0x0000001b001b7308 */ /* 0x000e620000000800 */
[----:B------:R5:W-:Y:S01]  /*46d0*/  @!P2 SYNCS.ARRIVE.TRANS64.ART0 RZ, [UR4+0x28], R144 ;  /* 0x00002890ffffa9a7 */ /* 0x000be20008500004 */
[----:B---3--:R-:W-:Y:S01]  /*46e0*/  FFMA R86, R151, R145, R26 ;  /* 0x0000009197567223 */ /* 0x008fe2000000001a */
[--C-:B------:R-:W-:Y:S01]  /*46f0*/  FFMA R55, R55, UR5, -R154.reuse ;  /* 0x0000000537377c23 */ /* 0x100fe2000800089a */
[--C-:B------:R-:W-:Y:S01]  /*4700*/  FFMA R56, R56, UR5, -R147.reuse ;  /* 0x0000000538387c23 */ /* 0x100fe20008000893 */
[--C-:B------:R-:W-:Y:S01]  /*4710*/  FFMA R58, R58, UR5, -R154.reuse ;  /* 0x000000053a3a7c23 */ /* 0x100fe2000800089a */
[--C-:B------:R-:W-:Y:S01]  /*4720*/  FFMA R57, R57, UR5, -R147.reuse ;  /* 0x0000000539397c23 */ /* 0x100fe20008000893 */
[----:B------:R-:W-:Y:S01]  /*4730*/  FFMA R59, R59, UR5, -R154 ;  /* 0x000000053b3b7c23 */ /* 0x000fe2000800089a */
[----:B------:R-:W3:Y:S01]  /*4740*/  MUFU.EX2 R28, R28 ;  /* 0x0000001c001c7308 */ /* 0x000ee20000000800 */
[----:B-----5:R-:W-:Y:S01]  /*4750*/  FFMA R144, R149, R143, R24 ;  /* 0x0000008f95907223 */ /* 0x020fe20000000018 */
[--C-:B------:R-:W-:Y:S01]  /*4760*/  FFMA R60, R60, UR5, -R147.reuse ;  /* 0x000000053c3c7c23 */ /* 0x100fe20008000893 */
[----:B------:R-:W-:Y:S01]  /*4770*/  FFMA R62, R62, UR5, -R154 ;  /* 0x000000053e3e7c23 */ /* 0x000fe2000800089a */
[--C-:B------:R-:W-:Y:S01]  /*4780*/  FFMA R61, R61, UR5, -R147.reuse ;  /* 0x000000053d3d7c23 */ /* 0x100fe20008000893 */
[C---:B----4-:R-:W-:Y:S01]  /*4790*/  FADD R143, R25.reuse, R144 ;  /* 0x00000090198f7221 */ /* 0x050fe20000000000 */
[----:B------:R-:W-:Y:S01]  /*47a0*/  F2FP.BF16.F32.PACK_AB R144, R25, R24 ;  /* 0x000000181990723e */ /* 0x000fe200000010ff */
[----:B------:R-:W-:Y:S01]  /*47b0*/  FFMA R63, R63, UR5, -R154 ;  /* 0x000000053f3f7c23 */ /* 0x000fe2000800089a */
[----:B------:R-:W4:Y:S01]  /*47c0*/  MUFU.EX2 R30, R30 ;  /* 0x0000001e001e7308 */ /* 0x000f220000000800 */
[----:B-1----:R-:W-:Y:S01]  /*47d0*/  FADD R83, R27, R86 ;  /* 0x000000561b537221 */ /* 0x002fe20000000000 */
[--C-:B------:R-:W-:Y:S01]  /*47e0*/  FFMA R64, R64, UR5, -R147.reuse ;  /* 0x0000000540407c23 */ /* 0x100fe20008000893 */
[--C-:B------:R-:W-:Y:S01]  /*47f0*/  FFMA R66, R66, UR5, -R154.reuse ;  /* 0x0000000542427c23 */ /* 0x100fe2000800089a */
[--C-:B------:R-:W-:Y:S01]  /*4800*/  FFMA R65, R65, UR5, -R147.reuse ;  /* 0x0000000541417c23 */ /* 0x100fe20008000893 */
[--C-:B------:R-:W-:Y:S01]  /*4810*/  FFMA R67, R67, UR5, -R154.reuse ;  /* 0x0000000543437c23 */ /* 0x100fe2000800089a */
[----:B------:R-:W-:Y:S01]  /*4820*/  FFMA R68, R68, UR5, -R147 ;  /* 0x0000000544447c23 */ /* 0x000fe20008000893 */
[--C-:B------:R-:W-:Y:S01]  /*4830*/  FFMA R70, R70, UR5, -R154.reuse ;  /* 0x0000000546467c23 */ /* 0x100fe2000800089a */
[----:B------:R-:W1:Y:S01]  /*4840*/  MUFU.EX2 R29, R29 ;  /* 0x0000001d001d7308 */ /* 0x000e620000000800 */
[----:B---3--:R-:W-:Y:S01]  /*4850*/  FADD R86, R28, R143 ;  /* 0x0000008f1c567221 */ /* 0x008fe20000000000 */
[--C-:B------:R-:W-:Y:S01]  /*4860*/  FFMA R143, R82, UR5, -R154.reuse ;  /* 0x00000005528f7c23 */ /* 0x100fe2000800089a */
[--C-:B------:R-:W-:Y:S01]  /*4870*/  FFMA R69, R69, UR5, -R147.reuse ;  /* 0x0000000545457c23 */ /* 0x100fe20008000893 */
[--C-:B------:R-:W-:Y:S01]  /*4880*/  FFMA R72, R72, UR5, -R147.reuse ;  /* 0x0000000548487c23 */ /* 0x100fe20008000893 */
[--C-:B------:R-:W-:Y:S01]  /*4890*/  FFMA R73, R73, UR5, -R147.reuse ;  /* 0x0000000549497c23 */ /* 0x100fe20008000893 */
[--C-:B------:R-:W-:Y:S01]  /*48a0*/  FFMA R76, R76, UR5, -R147.reuse ;  /* 0x000000054c4c7c23 */ /* 0x100fe20008000893 */
[----:B------:R-:W-:Y:S01]  /*48b0*/  FFMA R77, R77, UR5, -R147 ;  /* 0x000000054d4d7c23 */ /* 0x000fe20008000893 */
[----:B------:R-:W3:Y:S01]  /*48c0*/  MUFU.EX2 R31, R31 ;  /* 0x0000001f001f7308 */ /* 0x000ee20000000800 */
[----:B----4-:R-:W-:Y:S01]  /*48d0*/  FADD R82, R30, R83 ;  /* 0x000000531e527221 */ /* 0x010fe20000000000 */
[--C-:B------:R-:W-:Y:S01]  /*48e0*/  FFMA R80, R80, UR5, -R147.reuse ;  /* 0x0000000550507c23 */ /* 0x100fe20008000893 */
[--C-:B------:R-:W-:Y:S01]  /*48f0*/  FFMA R81, R81, UR5, -R147.reuse ;  /* 0x0000000551517c23 */ /* 0x100fe20008000893 */
[--C-:B------:R-:W-:Y:S01]  /*4900*/  FFMA R84, R84, UR5, -R147.reuse ;  /* 0x0000000554547c23 */ /* 0x100fe20008000893 */
[----:B------:R-:W-:Y:S01]  /*4910*/  FFMA R85, R85, UR5, -R147 ;  /* 0x0000000555557c23 */ /* 0x000fe20008000893 */
[----:B------:R-:W-:Y:S01]  /*4920*/  MOV R147, RZ ;  /* 0x000000ff00937202 */ /* 0x000fe20000000f00 */
[----:B------:R-:W-:Y:S01]  /*4930*/  FFMA R71, R71, UR5, -R154 ;  /* 0x0000000547477c23 */ /* 0x000fe2000800089a */
[----:B------:R-:W4:Y:S01]  /*4940*/  MUFU.EX2 R32, R32 ;  /* 0x0000002000207308 */ /* 0x000f220000000800 */
[----:B-1----:R-:W-:Y:S01]  /*4950*/  FADD R83, R29, R86 ;  /* 0x000000561d537221 */ /* 0x002fe20000000000 */
[----:B------:R-:W-:Y:S01]  /*4960*/  FFMA R86, R79, UR5, -R154 ;  /* 0x000000054f567c23 */ /* 0x000fe2000800089a */
[----:B------:R-:W-:Y:S01]  /*4970*/  MOV R157, R146 ;  /* 0x00000092009d7202 */ /* 0x000fe20000000f00 */
[----:B------:R-:W-:-:S02]  /*4980*/  IMAD.MOV.U32 R146, RZ, RZ, R6 ;  /* 0x000000ffff927224 */ /* 0x000fc400078e0006 */
[----:B------:R-:W-:Y:S01]  /*4990*/  FFMA R87, R87, UR5, -R154 ;  /* 0x0000000557577c23 */ /* 0x000fe2000800089a */
[----:B------:R-:W-:Y:S01]  /*49a0*/  IMAD.MOV.U32 R147, RZ, RZ, RZ ;  /* 0x000000ffff937224 */ /* 0x000fe200078e00ff */
[----:B------:R-:W-:Y:S01]  /*49b0*/  ISETP.NE.AND P3, PT, RZ, UR7, PT ;  /* 0x00000007ff007c0c */ /* 0x000fe2000bf65270 */
[----:B------:R-:W1:Y:S01]  /*49c0*/  MUFU.EX2 R34, R34 ;  /* 0x0000002200227308 */ /* 0x000e620000000800 */
[----:B---3--:R-:W-:Y:S01]  /*49d0*/  FADD R79, R31, R82 ;  /* 0x000000521f4f7221 */ /* 0x008fe20000000000 */
[----:B------:R-:W-:Y:S01]  /*49e0*/  IMAD.MOV.U32 R153, RZ, RZ, RZ ;  /* 0x000000ffff997224 */ /* 0x000fe200078e00ff */
[----:B------:R-:W-:Y:S01]  /*49f0*/  MOV R158, R146 ;  /* 0x00000092009e7202 */ /* 0x000fe20000000f00 */
[----:B------:R-:W-:Y:S02]  /*4a00*/  IMAD.MOV.U32 R146, RZ, RZ, R10 ;  /* 0x000000ffff927224 */ /* 0x000fe400078e000a */
[----:B------:R-:W-:Y:S01]  /*4a10*/  FMUL R133, R133, R149 ;  /* 0x0000009585857220 */ /* 0x000fe20000400000 */
[----:B------:R-:W-:Y:S01]  /*4a20*/  IMAD.MOV.U32 R147, RZ, RZ, RZ ;  /* 0x000000ffff937224 */ /* 0x000fe200078e00ff */
[----:B------:R-:W-:Y:S01]  /*4a30*/  MOV R152, R152 ;  /* 0x0000009800987202 */ /* 0x000fe20000000f00 */
[----:B------:R-:W3:Y:S01]  /*4a40*/  MUFU.EX2 R33, R33 ;  /* 0x0000002100217308 */ /* 0x000ee20000000800 */
[----:B----4-:R-:W-:Y:S01]  /*4a50*/  FADD R82, R32, R83 ;  /* 0x0000005320527221 */ /* 0x010fe20000000000 */
[----:B------:R-:W-:Y:S01]  /*4a60*/  FFMA R83, R78, UR5, -R154 ;  /* 0x000000054e537c23 */ /* 0x000fe2000800089a */
[----:B------:R-:W-:Y:S01]  /*4a70*/  MOV R159, R146 ;  /* 0x00000092009f7202 */ /* 0x000fe20000000f00 */
[----:B------:R-:W-:Y:S01]  /*4a80*/  IMAD.MOV.U32 R147, RZ, RZ, RZ ;  /* 0x000000ffff937224 */ /* 0x000fe200078e00ff */
[----:B------:R-:W-:Y:S01]  /*4a90*/  MOV R146, R8 ;  /* 0x0000000800927202 */ /* 0x000fe20000000f00 */
[-C--:B------:R-:W-:Y:S01]  /*4aa0*/  FMUL R132, R132, R149.reuse ;  /* 0x0000009584847220 */ /* 0x080fe20000400000 */
[----:B------:R-:W-:Y:S01]  /*4ab0*/  FMUL R129, R129, R149 ;  /* 0x0000009581817220 */ /* 0x000fe20000400000 */
[----:B------:R-:W4:Y:S01]  /*4ac0*/  MUFU.EX2 R35, R35 ;  /* 0x0000002300237308 */ /* 0x000f220000000800 */
[----:B-1----:R-:W-:Y:S01]  /*4ad0*/  FADD R78, R34, R79 ;  /* 0x0000004f224e7221 */ /* 0x002fe20000000000 */
[----:B------:R-:W-:Y:S01]  /*4ae0*/  MOV R150, R146 ;  /* 0x0000009200967202 */ /* 0x000fe20000000f00 */
[----:B------:R-:W-:Y:S01]  /*4af0*/  IMAD.MOV.U32 R146, RZ, RZ, R20 ;  /* 0x000000ffff927224 */ /* 0x000fe200078e0014 */
[----:B------:R-:W-:Y:S01]  /*4b00*/  MOV R147, RZ ;  /* 0x000000ff00937202 */ /* 0x000fe20000000f00 */
[-C--:B------:R-:W-:Y:S01]  /*4b10*/  FMUL R128, R128, R149.reuse ;  /* 0x0000009580807220 */ /* 0x080fe20000400000 */
[-C--:B------:R-:W-:Y:S01]  /*4b20*/  FMUL R125, R125, R149.reuse ;  /* 0x000000957d7d7220 */ /* 0x080fe20000400000 */
[----:B------:R-:W-:Y:S01]  /*4b30*/  FMUL R124, R124, R149 ;  /* 0x000000957c7c7220 */ /* 0x000fe20000400000 */
[----:B------:R-:W1:Y:S01]  /*4b40*/  MUFU.EX2 R36, R36 ;  /* 0x0000002400247308 */ /* 0x000e620000000800 */
[----:B---3--:R-:W-:Y:S01]  /*4b50*/  FADD R79, R33, R82 ;  /* 0x00000052214f7221 */ /* 0x008fe20000000000 */
[----:B------:R-:W-:Y:S01]  /*4b60*/  FFMA R82, R75, UR5, -R154 ;  /* 0x000000054b527c23 */ /* 0x000fe2000800089a */
[----:B------:R-:W-:Y:S01]  /*4b70*/  MOV R142, R146 ;  /* 0x00000092008e7202 */ /* 0x000fe20000000f00 */
[----:B------:R-:W-:Y:S01]  /*4b80*/  IMAD.MOV.U32 R146, RZ, RZ, R18 ;  /* 0x000000ffff927224 */ /* 0x000fe200078e0012 */
[----:B------:R-:W-:Y:S01]  /*4b90*/  F2FP.BF16.F32.PACK_AB R32, R33, R32 ;  /* 0x000000202120723e */ /* 0x000fe200000010ff */
[----:B------:R-:W-:-:S02]  /*4ba0*/  IMAD.MOV.U32 R147, RZ, RZ, RZ ;  /* 0x000000ffff937224 */ /* 0x000fc400078e00ff */
[-C--:B------:R-:W-:Y:S01]  /*4bb0*/  FMUL R121, R121, R149.reuse ;  /* 0x0000009579797220 */ /* 0x080fe20000400000 */
[----:B------:R-:W3:Y:S01]  /*4bc0*/  MUFU.EX2 R38, R38 ;  /* 0x0000002600267308 */ /* 0x000ee20000000800 */
[C---:B----4-:R-:W-:Y:S01]  /*4bd0*/  FADD R75, R35.reuse, R78 ;  /* 0x0000004e234b7221 */ /* 0x050fe20000000000 */
[----:B------:R-:W-:Y:S01]  /*4be0*/  F2FP.BF16.F32.PACK_AB R33, R35, R34 ;  /* 0x000000222321723e */ /* 0x000fe200000010ff */
[----:B------:R-:W-:Y:S01]  /*4bf0*/  FMUL R120, R120, R149 ;  /* 0x0000009578787220 */ /* 0x000fe20000400000 */
[----:B------:R-:W-:Y:S01]  /*4c00*/  MOV R148, R146 ;  /* 0x0000009200947202 */ /* 0x000fe20000000f00 */
[----:B------:R-:W-:Y:S01]  /*4c10*/  IMAD.MOV.U32 R146, RZ, RZ, R22 ;  /* 0x000000ffff927224 */ /* 0x000fe200078e0016 */
[----:B------:R-:W-:Y:S01]  /*4c20*/  MOV R147, RZ ;  /* 0x000000ff00937202 */ /* 0x000fe20000000f00 */
[----:B------:R-:W-:Y:S01]  /*4c30*/  FMUL R117, R117, R149 ;  /* 0x0000009575757220 */ /* 0x000fe20000400000 */
[----:B------:R-:W4:Y:S01]  /*4c40*/  MUFU.EX2 R37, R37 ;  /* 0x0000002500257308 */ /* 0x000f220000000800 */
[----:B-1----:R-:W-:Y:S01]  /*4c50*/  FADD R78, R36, R79 ;  /* 0x0000004f244e7221 */ /* 0x002fe20000000000 */
[----:B------:R-:W-:Y:S01]  /*4c60*/  FFMA R79, R74, UR5, -R154 ;  /* 0x000000054a4f7c23 */ /* 0x000fe2000800089a */
[----:B------:R-:W-:Y:S01]  /*4c70*/  MOV R153, R146 ;  /* 0x0000009200997202 */ /* 0x000fe20000000f00 */
[-C--:B------:R-:W-:Y:S01]  /*4c80*/  FMUL R116, R116, R149.reuse ;  /* 0x0000009574747220 */ /* 0x080fe20000400000 */
[----:B------:R-:W-:Y:S01]  /*4c90*/  F2FP.BF16.F32.PACK_AB R146, R29, R28 ;  /* 0x0000001c1d92723e */ /* 0x000fe200000010ff */
[-C--:B------:R-:W-:Y:S01]  /*4ca0*/  FMUL R113, R113, R149.reuse ;  /* 0x0000009571717220 */ /* 0x080fe20000400000 */
[----:B------:R-:W-:Y:S01]  /*4cb0*/  F2FP.BF16.F32.PACK_AB R147, R31, R30 ;  /* 0x0000001e1f93723e */ /* 0x000fe200000010ff */
[----:B------:R-:W1:Y:S01]  /*4cc0*/  MUFU.EX2 R39, R39 ;  /* 0x0000002700277308 */ /* 0x000e620000000800 */
[----:B---3--:R-:W-:Y:S01]  /*4cd0*/  FADD R74, R38, R75 ;  /* 0x0000004b264a7221 */ /* 0x008fe20000000000 */
[-C--:B------:R-:W-:Y:S01]  /*4ce0*/  FMUL R112, R112, R149.reuse ;  /* 0x0000009570707220 */ /* 0x080fe20000400000 */
[-C--:B------:R-:W-:Y:S01]  /*4cf0*/  FMUL R109, R109, R149.reuse ;  /* 0x000000956d6d7220 */ /* 0x080fe20000400000 */
[-C--:B------:R-:W-:Y:S01]  /*4d00*/  FMUL R108, R108, R149.reuse ;  /* 0x000000956c6c7220 */ /* 0x080fe20000400000 */
[-C--:B------:R-:W-:Y:S01]  /*4d10*/  FMUL R105, R105, R149.reuse ;  /* 0x0000009569697220 */ /* 0x080fe20000400000 */
[-C--:B------:R-:W-:Y:S01]  /*4d20*/  FMUL R104, R104, R149.reuse ;  /* 0x0000009568687220 */ /* 0x080fe20000400000 */
[-C--:B------:R-:W-:Y:S01]  /*4d30*/  FMUL R101, R101, R149.reuse ;  /* 0x0000009565657220 */ /* 0x080fe20000400000 */
[----:B------:R-:W3:Y:S01]  /*4d40*/  MUFU.EX2 R40, R40 ;  /* 0x0000002800287308 */ /* 0x000ee20000000800 */
[C---:B----4-:R-:W-:Y:S01]  /*4d50*/  FADD R75, R37.reuse, R78 ;  /* 0x0000004e254b7221 */ /* 0x050fe20000000000 */
[----:B------:R-:W-:Y:S01]  /*4d60*/  F2FP.BF16.F32.PACK_AB R34, R37, R36 ;  /* 0x000000242522723e */ /* 0x000fe200000010ff */
[-C--:B------:R-:W-:Y:S01]  /*4d70*/  FMUL R100, R100, R149.reuse ;  /* 0x0000009564647220 */ /* 0x080fe20000400000 */
[-C--:B------:R-:W-:Y:S01]  /*4d80*/  FMUL R97, R97, R149.reuse ;  /* 0x0000009561617220 */ /* 0x080fe20000400000 */
[-C--:B------:R-:W-:Y:S01]  /*4d90*/  FMUL R96, R96, R149.reuse ;  /* 0x0000009560607220 */ /* 0x080fe20000400000 */
[-C--:B------:R-:W-:Y:S01]  /*4da0*/  FMUL R93, R93, R149.reuse ;  /* 0x000000955d5d7220 */ /* 0x080fe20000400000 */
[-C--:B------:R-:W-:Y:S01]  /*4db0*/  FMUL R92, R92, R149.reuse ;  /* 0x000000955c5c7220 */ /* 0x080fe20000400000 */
[----:B------:R-:W4:Y:S01]  /*4dc0*/  MUFU.EX2 R42, R42 ;  /* 0x0000002a002a7308 */ /* 0x000f220000000800 */
[C---:B-1----:R-:W-:Y:S01]  /*4dd0*/  FADD R145, R39.reuse, R74 ;  /* 0x0000004a27917221 */ /* 0x042fe20000000000 */
[----:B------:R-:W-:Y:S01]  /*4de0*/  F2FP.BF16.F32.PACK_AB R35, R39, R38 ;  /* 0x000000262723723e */ /* 0x000fe200000010ff */
[-C--:B------:R-:W-:Y:S01]  /*4df0*/  FMUL R89, R89, R149.reuse ;  /* 0x0000009559597220 */ /* 0x080fe20000400000 */
[----:B------:R-:W-:Y:S01]  /*4e00*/  FMUL R88, R88, R149 ;  /* 0x0000009558587220 */ /* 0x000fe20000400000 */
[-C--:B------:R-:W-:Y:S01]  /*4e10*/  FMUL R135, R135, R151.reuse ;  /* 0x0000009787877220 */ /* 0x080fe20000400000 */
[-C--:B------:R-:W-:Y:S01]  /*4e20*/  FMUL R134, R134, R151.reuse ;  /* 0x0000009786867220 */ /* 0x080fe20000400000 */
[-C--:B------:R-:W-:Y:S01]  /*4e30*/  FMUL R131, R131, R151.reuse ;  /* 0x0000009783837220 */ /* 0x080fe20000400000 */
        /* <DEDUP_REMOVED lines=9> */
[----:B----4-:R-:W-:Y:S01]  /*4ed0*/  FADD R24, R42, R145 ;  /* 0x000000912a187221 */ /* 0x010fe20000000000 */
[----:B------:R-:W-:Y:S01]  /*4ee0*/  F2FP.BF16.F32.PACK_AB R145, R27, R26 ;  /* 0x0000001a1b91723e */ /* 0x000fe200000010ff */
[-C--:B------:R-:W-:Y:S01]  /*4ef0*/  FMUL R118, R118, R151.reuse ;  /* 0x0000009776767220 */ /* 0x080fe20000400000 */
[-C--:B------:R-:W-:Y:S01]  /*4f00*/  FMUL R115, R115, R151.reuse ;  /* 0x0000009773737220 */ /* 0x080fe20000400000 */
[-C--:B------:R-:W-:Y:S01]  /*4f10*/  FMUL R114, R114, R151.reuse ;  /* 0x0000009772727220 */ /* 0x080fe20000400000 */
[-C--:B------:R-:W-:Y:S01]  /*4f20*/  FMUL R111, R111, R151.reuse ;  /* 0x000000976f6f7220 */ /* 0x080fe20000400000 */
[----:B------:R4:W-:Y:S01]  /*4f30*/  STSM.16.M88.4 [R157], R144 ;  /* 0x000000909d007844 */ /* 0x0009e20000000200 */
[----:B------:R-:W5:Y:S01]  /*4f40*/  MUFU.EX2 R44, R44 ;  /* 0x0000002c002c7308 */ /* 0x000f620000000800 */
[C---:B-1----:R-:W-:Y:S01]  /*4f50*/  FADD R25, R41.reuse, R74 ;  /* 0x0000004a29197221 */ /* 0x042fe20000000000 */
[----:B------:R-:W-:Y:S01]  /*4f60*/  F2FP.BF16.F32.PACK_AB R40, R41, R40 ;  /* 0x000000282928723e */ /* 0x000fe200000010ff */
[----:B------:R-:W-:Y:S01]  /*4f70*/  STSM.16.M88.4 [R158], R32 ;  /* 0x000000209e007844 */ /* 0x000fe20000000200 */
[-C--:B------:R-:W-:Y:S01]  /*4f80*/  FMUL R110, R110, R151.reuse ;  /* 0x000000976e6e7220 */ /* 0x080fe20000400000 */
[-C--:B------:R-:W-:Y:S01]  /*4f90*/  FMUL R107, R107, R151.reuse ;  /* 0x000000976b6b7220 */ /* 0x080fe20000400000 */
[-C--:B------:R-:W-:Y:S01]  /*4fa0*/  FMUL R106, R106, R151.reuse ;  /* 0x000000976a6a7220 */ /* 0x080fe20000400000 */
[-C--:B------:R-:W-:Y:S01]  /*4fb0*/  FMUL R103, R103, R151.reuse ;  /* 0x0000009767677220 */ /* 0x080fe20000400000 */
[----:B------:R-:W1:Y:S01]  /*4fc0*/  MUFU.EX2 R46, R46 ;  /* 0x0000002e002e7308 */ /* 0x000e620000000800 */
[C---:B---3--:R-:W-:Y:S01]  /*4fd0*/  FADD R27, R43.reuse, R24 ;  /* 0x000000182b1b7221 */ /* 0x048fe20000000000 */
[----:B------:R-:W-:Y:S01]  /*4fe0*/  F2FP.BF16.F32.PACK_AB R41, R43, R42 ;  /* 0x0000002a2b29723e */ /* 0x000fe200000010ff */
[-C--:B------:R-:W-:Y:S01]  /*4ff0*/  FMUL R102, R102, R151.reuse ;  /* 0x0000009766667220 */ /* 0x080fe20000400000 */
[-C--:B------:R-:W-:Y:S01]  /*5000*/  FMUL R99, R99, R151.reuse ;  /* 0x0000009763637220 */ /* 0x080fe20000400000 */
[-C--:B------:R-:W-:Y:S01]  /*5010*/  FMUL R98, R98, R151.reuse ;  /* 0x0000009762627220 */ /* 0x080fe20000400000 */
[-C--:B------:R-:W-:Y:S01]  /*5020*/  FMUL R95, R95, R151.reuse ;  /* 0x000000975f5f7220 */ /* 0x080fe20000400000 */
[-C--:B------:R-:W-:Y:S01]  /*5030*/  FMUL R94, R94, R151.reuse ;  /* 0x000000975e5e7220 */ /* 0x080fe20000400000 */
[----:B------:R-:W3:Y:S01]  /*5040*/  MUFU.EX2 R45, R45 ;  /* 0x0000002d002d7308 */ /* 0x000ee20000000800 */
[----:B-----5:R-:W-:Y:S01]  /*5050*/  FADD R24, R44, R25 ;  /* 0x000000192c187221 */ /* 0x020fe20000000000 */
[-C--:B------:R-:W-:Y:S01]  /*5060*/  FMUL R91, R91, R151.reuse ;  /* 0x000000975b5b7220 */ /* 0x080fe20000400000 */
[----:B------:R-:W-:Y:S01]  /*5070*/  FMUL R90, R90, R151 ;  /* 0x000000975a5a7220 */ /* 0x000fe20000400000 */
[----:B----4-:R-:W-:-:S04]  /*5080*/  IMAD.MOV.U32 R144, RZ, RZ, R136 ;  /* 0x000000ffff907224 */ /* 0x010fc800078e0088 */
[----:B------:R-:W4:Y:S01]  /*5090*/  MUFU.EX2 R47, R47 ;  /* 0x0000002f002f7308 */ /* 0x000f220000000800 */
[----:B-1----:R-:W-:-:S07]  /*50a0*/  FADD R26, R46, R27 ;  /* 0x0000001b2e1a7221 */ /* 0x002fce0000000000 */
[----:B------:R-:W1:Y:S01]  /*50b0*/  MUFU.EX2 R48, R48 ;  /* 0x0000003000307308 */ /* 0x000e620000000800 */
[C---:B---3--:R-:W-:Y:S01]  /*50c0*/  FADD R25, R45.reuse, R24 ;  /* 0x000000182d197221 */ /* 0x048fe20000000000 */
[----:B------:R-:W-:-:S06]  /*50d0*/  F2FP.BF16.F32.PACK_AB R42, R45, R44 ;  /* 0x0000002c2d2a723e */ /* 0x000fcc00000010ff */
[----:B------:R-:W3:Y:S01]  /*50e0*/  MUFU.EX2 R50, R50 ;  /* 0x0000003200327308 */ /* 0x000ee20000000800 */
[C---:B----4-:R-:W-:Y:S01]  /*50f0*/  FADD R27, R47.reuse, R26 ;  /* 0x0000001a2f1b7221 */ /* 0x050fe20000000000 */
[----:B------:R-:W-:-:S05]  /*5100*/  F2FP.BF16.F32.PACK_AB R43, R47, R46 ;  /* 0x0000002e2f2b723e */ /* 0x000fca00000010ff */
[----:B------:R-:W-:Y:S01]  /*5110*/  STSM.16.M88.4 [R159], R40 ;  /* 0x000000289f007844 */ /* 0x000fe20000000200 */
[----:B------:R-:W4:Y:S01]  /*5120*/  MUFU.EX2 R49, R49 ;  /* 0x0000003100317308 */ /* 0x000f220000000800 */
[----:B-1----:R-:W-:-:S07]  /*5130*/  FADD R24, R48, R25 ;  /* 0x0000001930187221 */ /* 0x002fce0000000000 */
[----:B------:R-:W1:Y:S01]  /*5140*/  MUFU.EX2 R51, R51 ;  /* 0x0000003300337308 */ /* 0x000e620000000800 */
[----:B---3--:R-:W-:-:S07]  /*5150*/  FADD R26, R50, R27 ;  /* 0x0000001b321a7221 */ /* 0x008fce0000000000 */
[----:B------:R-:W3:Y:S01]  /*5160*/  MUFU.EX2 R52, R52 ;  /* 0x0000003400347308 */ /* 0x000ee20000000800 */
[C---:B----4-:R-:W-:Y:S01]  /*5170*/  FADD R25, R49.reuse, R24 ;  /* 0x0000001831197221 */ /* 0x050fe20000000000 */
[----:B------:R-:W-:-:S06]  /*5180*/  F2FP.BF16.F32.PACK_AB R48, R49, R48 ;  /* 0x000000303130723e */ /* 0x000fcc00000010ff */
[----:B------:R-:W4:Y:S01]  /*5190*/  MUFU.EX2 R54, R54 ;  /* 0x0000003600367308 */ /* 0x000f220000000800 */
[C---:B-1----:R-:W-:Y:S01]  /*51a0*/  FADD R27, R51.reuse, R26 ;  /* 0x0000001a331b7221 */ /* 0x042fe20000000000 */
[----:B------:R-:W-:-:S06]  /*51b0*/  F2FP.BF16.F32.PACK_AB R49, R51, R50 ;  /* 0x000000323331723e */ /* 0x000fcc00000010ff */
[----:B------:R-:W1:Y:S01]  /*51c0*/  MUFU.EX2 R53, R53 ;  /* 0x0000003500357308 */ /* 0x000e620000000800 */
[----:B---3--:R-:W-:-:S07]  /*51d0*/  FADD R24, R52, R25 ;  /* 0x0000001934187221 */ /* 0x008fce0000000000 */
[----:B------:R-:W3:Y:S01]  /*51e0*/  MUFU.EX2 R55, R55 ;  /* 0x0000003700377308 */ /* 0x000ee20000000800 */
[----:B----4-:R-:W-:-:S07]  /*51f0*/  FADD R26, R54, R27 ;  /* 0x0000001b361a7221 */ /* 0x010fce0000000000 */
[----:B------:R-:W4:Y:S01]  /*5200*/  MUFU.EX2 R56, R56 ;  /* 0x0000003800387308 */ /* 0x000f220000000800 */
[C---:B-1----:R-:W-:Y:S01]  /*5210*/  FADD R25, R53.reuse, R24 ;  /* 0x0000001835197221 */ /* 0x042fe20000000000 */
[----:B------:R-:W-:-:S06]  /*5220*/  F2FP.BF16.F32.PACK_AB R50, R53, R52 ;  /* 0x000000343532723e */ /* 0x000fcc00000010ff */
[----:B------:R-:W1:Y:S01]  /*5230*/  MUFU.EX2 R58, R58 ;  /* 0x0000003a003a7308 */ /* 0x000e620000000800 */
[C---:B---3--:R-:W-:Y:S01]  /*5240*/  FADD R27, R55.reuse, R26 ;  /* 0x0000001a371b7221 */ /* 0x048fe20000000000 */
[----:B------:R-:W-:-:S05]  /*5250*/  F2FP.BF16.F32.PACK_AB R51, R55, R54 ;  /* 0x000000363733723e */ /* 0x000fca00000010ff */
[----:B------:R-:W-:Y:S01]  /*5260*/  STSM.16.M88.4 [R150], R48 ;  /* 0x0000003096007844 */ /* 0x000fe20000000200 */
[----:B------:R-:W3:Y:S01]  /*5270*/  MUFU.EX2 R57, R57 ;  /* 0x0000003900397308 */ /* 0x000ee20000000800 */
[----:B----4-:R-:W-:-:S07]  /*5280*/  FADD R24, R56, R25 ;  /* 0x0000001938187221 */ /* 0x010fce0000000000 */
[----:B------:R-:W4:Y:S01]  /*5290*/  MUFU.EX2 R59, R59 ;  /* 0x0000003b003b7308 */ /* 0x000f220000000800 */
[----:B-1----:R-:W-:-:S07]  /*52a0*/  FADD R26, R58, R27 ;  /* 0x0000001b3a1a7221 */ /* 0x002fce0000000000 */
[----:B------:R-:W1:Y:S01]  /*52b0*/  MUFU.EX2 R60, R60 ;  /* 0x0000003c003c7308 */ /* 0x000e620000000800 */
[C---:B---3--:R-:W-:Y:S01]  /*52c0*/  FADD R25, R57.reuse, R24 ;  /* 0x0000001839197221 */ /* 0x048fe20000000000 */
[----:B------:R-:W-:-:S06]  /*52d0*/  F2FP.BF16.F32.PACK_AB R56, R57, R56 ;  /* 0x000000383938723e */ /* 0x000fcc00000010ff */
[----:B------:R-:W3:Y:S01]  /*52e0*/  MUFU.EX2 R62, R62 ;  /* 0x0000003e003e7308 */ /* 0x000ee20000000800 */
[C---:B----4-:R-:W-:Y:S01]  /*52f0*/  FADD R27, R59.reuse, R26 ;  /* 0x0000001a3b1b7221 */ /* 0x050fe20000000000 */
[----:B------:R-:W-:-:S06]  /*5300*/  F2FP.BF16.F32.PACK_AB R57, R59, R58 ;  /* 0x0000003a3b39723e */ /* 0x000fcc00000010ff */
        /* <DEDUP_REMOVED lines=9> */
[----:B------:R-:W-:-:S05]  /*53a0*/  F2FP.BF16.F32.PACK_AB R59, R63, R62 ;  /* 0x0000003e3f3b723e */ /* 0x000fca00000010ff */
[----:B------:R-:W-:Y:S01]  /*53b0*/  STSM.16.M88.4 [R152], R56 ;  /* 0x0000003898007844 */ /* 0x000fe20000000200 */
        /* <DEDUP_REMOVED lines=9> */
[----:B------:R-:W-:-:S06]  /*5450*/  F2FP.BF16.F32.PACK_AB R65, R67, R66 ;  /* 0x000000424341723e */ /* 0x000fcc00000010ff */
        /* <DEDUP_REMOVED lines=10> */
[----:B------:R4:W-:Y:S01]  /*5500*/  STSM.16.M88.4 [R142], R64 ;  /* 0x000000408e007844 */ /* 0x0009e20000000200 */
[----:B------:R-:W5:Y:S01]  /*5510*/  MUFU.EX2 R73, R73 ;  /* 0x0000004900497308 */ /* 0x000f620000000800 */
[----:B-1----:R-:W-:-:S07]  /*5520*/  FADD R24, R72, R25 ;  /* 0x0000001948187221 */ /* 0x002fce0000000000 */
[----:B------:R-:W1:Y:S01]  /*5530*/  MUFU.EX2 R75, R82 ;  /* 0x00000052004b7308 */ /* 0x000e620000000800 */
[----:B---3--:R-:W-:Y:S01]  /*5540*/  FADD R26, R74, R27 ;  /* 0x0000001b4a1a7221 */ /* 0x008fe20000000000 */
[----:B----4-:R-:W-:-:S06]  /*5550*/  IMAD.MOV.U32 R142, RZ, RZ, R139 ;  /* 0x000000ffff8e7224 */ /* 0x010fcc00078e008b */
[----:B------:R-:W3:Y:S01]  /*5560*/  MUFU.EX2 R76, R76 ;  /* 0x0000004c004c7308 */ /* 0x000ee20000000800 */
[C---:B-----5:R-:W-:Y:S01]  /*5570*/  FADD R25, R73.reuse, R24 ;  /* 0x0000001849197221 */ /* 0x060fe20000000000 */
        /* <DEDUP_REMOVED lines=14> */
[----:B------:R3:W-:Y:S01]  /*5660*/  STSM.16.M88.4 [R148], R72 ;  /* 0x0000004894007844 */ /* 0x0007e20000000200 */
[----:B------:R-:W5:Y:S01]  /*5670*/  MUFU.EX2 R81, R81 ;  /* 0x0000005100517308 */ /* 0x000f620000000800 */
[----:B----4-:R-:W-:-:S07]  /*5680*/  FADD R24, R80, R25 ;  /* 0x0000001950187221 */ /* 0x010fce0000000000 */
[----:B------:R-:W4:Y:S01]  /*5690*/  MUFU.EX2 R83, R156 ;  /* 0x0000009c00537308 */ /* 0x000f220000000800 */
[----:B-1----:R-:W-:Y:S01]  /*56a0*/  FADD R26, R82, R27 ;  /* 0x0000001b521a7221 */ /* 0x002fe20000000000 */
[----:B---3--:R-:W-:-:S06]  /*56b0*/  IMAD.MOV.U32 R148, RZ, RZ, R3 ;  /* 0x000000ffff947224 */ /* 0x008fcc00078e0003 */
[----:B------:R-:W-:Y:S01]  /*56c0*/  MUFU.EX2 R84, R84 ;  /* 0x0000005400547308 */ /* 0x000fe20000000800 */
[C---:B-----5:R-:W-:Y:S01]  /*56d0*/  FADD R25, R81.reuse, R24 ;  /* 0x0000001851197221 */ /* 0x060fe20000000000 */
[----:B------:R-:W-:-:S06]  /*56e0*/  F2FP.BF16.F32.PACK_AB R80, R81, R80 ;  /* 0x000000505150723e */ /* 0x000fcc00000010ff */
[----:B------:R-:W1:Y:S01]  /*56f0*/  MUFU.EX2 R85, R85 ;  /* 0x0000005500557308 */ /* 0x000e620000000800 */
[C---:B----4-:R-:W-:Y:S01]  /*5700*/  FADD R27, R83.reuse, R26 ;  /* 0x0000001a531b7221 */ /* 0x050fe20000000000 */
[----:B------:R-:W-:-:S06]  /*5710*/  F2FP.BF16.F32.PACK_AB R81, R83, R82 ;  /* 0x000000525351723e */ /* 0x000fcc00000010ff */
[----:B------:R-:W-:Y:S08]  /*5720*/  MUFU.EX2 R86, R155 ;  /* 0x0000009b00567308 */ /* 0x000ff00000000800 */
[----:B------:R-:W3:Y:S01]  /*5730*/  MUFU.EX2 R87, R87 ;  /* 0x0000005700577308 */ /* 0x000ee20000000800 */
[----:B-1----:R-:W-:Y:S01]  /*5740*/  F2FP.BF16.F32.PACK_AB R82, R85, R84 ;  /* 0x000000545552723e */ /* 0x002fe200000010ff */
[----:B------:R-:W-:-:S04]  /*5750*/  FADD R84, R84, R25 ;  /* 0x0000001954547221 */ /* 0x000fc80000000000 */
[----:B------:R-:W-:Y:S01]  /*5760*/  FADD R143, R85, R84 ;  /* 0x00000054558f7221 */ /* 0x000fe20000000000 */
[----:B---3--:R-:W-:Y:S01]  /*5770*/  F2FP.BF16.F32.PACK_AB R83, R87, R86 ;  /* 0x000000565753723e */ /* 0x008fe200000010ff */
[----:B------:R-:W-:-:S04]  /*5780*/  FADD R86, R86, R27 ;  /* 0x0000001b56567221 */ /* 0x000fc80000000000 */
[----:B------:R2:W-:Y:S01]  /*5790*/  STSM.16.M88.4 [R153], R80 ;  /* 0x0000005099007844 */ /* 0x0005e20000000200 */
[----:B------:R-:W-:Y:S01]  /*57a0*/  FADD R145, R87, R86 ;  /* 0x0000005657917221 */ /* 0x000fe20000000000 */
[----:B------:R1:W-:Y:S06]  /*57b0*/  MEMBAR.ALL.CTA ;  /* 0x0000000000007992 */ /* 0x0003ec0000008000 */
[----:B-1----:R-:W1:Y:S02]  /*57c0*/  FENCE.VIEW.ASYNC.S ;  /* 0x00000000000073c6 */ /* 0x002e640000000000 */
[----:B-1----:R-:W-:Y:S01]  /*57d0*/  NOP ;  /* 0x0000000000007918 */ /* 0x002fe20000000000 */
[----:B------:R-:W-:Y:S05]  /*57e0*/  @P3 BRA `(.L_x_19) ;  /* 0xffffffe000983947 */ /* 0x000fea000383ffff */
.L_x_14:
[----:B------:R-:W-:Y:S01]  /*57f0*/  @!P2 MOV R2, 0x1 ;  /* 0x000000010002a802 */ /* 0x000fe20000000f00 */
[----:B------:R-:W-:Y:S01]  /*5800*/  IMAD.U32 R4, R139, -0x80000000, RZ ;  /* 0x800000008b047824 */ /* 0x000fe200078e00ff */
[----:B------:R-:W-:Y:S02]  /*5810*/  UISETP.GT.AND UP0, UPT, UR8, URZ, UPT ;  /* 0x0000003f0800728c */ /* 0x000fe4000bf04270 */
[----:B------:R1:W-:Y:S01]  /*5820*/  @!P2 SYNCS.ARRIVE.TRANS64.ART0 RZ, [UR4+0x8], R2 ;  /* 0x00000802ffffa9a7 */ /* 0x0003e20008500004 */
[----:B------:R-:W3:Y:S02]  /*5830*/  SYNCS.PHASECHK.TRANS64.TRYWAIT P3, [UR4+0x20], R4 ;  /* 0x00002004ff0075a7 */ /* 0x000ee40008060144 */
[----:B-1-3--:R-:W-:Y:S06]  /*5840*/  @P3 BRA `(.L_x_20) ;  /* 0x0000000000083947 */ /* 0x00afec0003800000 */
[----:B------:R-:W1:Y:S02]  /*5850*/  SYNCS.PHASECHK.TRANS64.TRYWAIT P3, [UR4+0x20], R4 ;  /* 0x00002004ff0075a7 */ /* 0x000e640008060144 */
[----:B-1----:R-:W-:Y:S05]  /*5860*/  @!P3 BRA `(.L_x_21) ;  /* 0x0000000c00f0b947 */ /* 0x002fea0003800000 */
.L_x_20:
[----:B----4-:R-:W-:Y:S01]  /*5870*/  WARPGROUP.ARRIVE ;  /* 0x00000000000079c5 */ /* 0x010fe20000000000 */
[----:B------:R-:W-:Y:S01]  /*5880*/  UIADD3 UR16, UR6, 0x2, URZ ;  /* 0x0000000206107890 */ /* 0x000fe2000fffe03f */
[----:B------:R-:W3:Y:S01]  /*5890*/  SHFL.BFLY PT, R2, R143, 0x1, 0x1f ;  /* 0x0c201f008f027f89 */ /* 0x000ee200000e0000 */
[----:B------:R-:W-:Y:S01]  /*58a0*/  UMOV UR17, 0x40000040 ;  /* 0x4000004000117882 */ /* 0x000fe20000000000 */
[----:B------:R-:W-:Y:S01]  /*58b0*/  UIADD3 UR20, UR6, 0x4, URZ ;  /* 0x0000000406147890 */ /* 0x000fe2000fffe03f */
[----:B------:R-:W-:Y:S01]  /*58c0*/  IMAD.MOV.U32 R15, RZ, RZ, RZ ;  /* 0x000000ffff0f7224 */ /* 0x000fe200078e00ff */
[----:B------:R-:W-:Y:S01]  /*58d0*/  HGMMA.64x96x16.F32.BF16 R88, gdesc[UR44].tnspB, R88, UP0 ;  /* 0x416000002c5879f0 */ /* 0x000fe2000bf01858 */
[----:B------:R-:W-:Y:S01]  /*58e0*/  UMOV UR21, 0x40000040 ;  /* 0x4000004000157882 */ /* 0x000fe20000000000 */
[----:B------:R-:W-:Y:S01]  /*58f0*/  UIADD3 UR24, UR6, 0x6, URZ ;  /* 0x0000000606187890 */ /* 0x000fe2000fffe03f */
[----:B------:R-:W4:Y:S01]  /*5900*/  SHFL.BFLY PT, R4, R145, 0x1, 0x1f ;  /* 0x0c201f0091047f89 */ /* 0x000f2200000e0000 */
[----:B------:R-:W-:Y:S01]  /*5910*/  UMOV UR25, 0x40000040 ;  /* 0x4000004000197882 */ /* 0x000fe20000000000 */
[----:B------:R-:W-:Y:S01]  /*5920*/  UIADD3 UR28, UR6, 0x400, URZ ;  /* 0x00000400061c7890 */ /* 0x000fe2000fffe03f */
[----:B------:R-:W-:Y:S01]  /*5930*/  MOV R16, R14 ;  /* 0x0000000e00107202 */ /* 0x000fe20000000f00 */
[----:B------:R-:W-:Y:S01]  /*5940*/  UMOV UR29, 0x40000040 ;  /* 0x40000040001d7882 */ /* 0x000fe20000000000 */
[----:B------:R-:W-:Y:S01]  /*5950*/  IMAD.MOV.U32 R11, RZ, RZ, -0x800000 ;  /* 0xff800000ff0b7424 */ /* 0x000fe200078e00ff */
[----:B------:R-:W-:Y:S01]  /*5960*/  IADD3 R6, P5, R12, 0x2000, RZ ;  /* 0x000020000c067810 */ /* 0x000fe20007fbe0ff */
[----:B------:R-:W-:-:S03]  /*5970*/  IMAD.MOV.U32 R13, RZ, RZ, RZ ;  /* 0x000000ffff0d7224 */ /* 0x000fc600078e00ff */
[----:B-1----:R-:W-:Y:S02]  /*5980*/  IADD3.X R7, RZ, RZ, RZ, P5, !PT ;  /* 0x000000ffff077210 */ /* 0x002fe40002ffe4ff */
[----:B------:R-:W-:Y:S02]  /*5990*/  MOV R17, R12 ;  /* 0x0000000c00117202 */ /* 0x000fe40000000f00 */
[----:B------:R-:W-:Y:S02]  /*59a0*/  MOV R19, R6 ;  /* 0x0000000600137202 */ /* 0x000fe40000000f00 */
[----:B------:R-:W-:Y:S01]  /*59b0*/  IADD3 R12, P5, R12, 0x4000, RZ ;  /* 0x000040000c0c7810 */ /* 0x000fe20007fbe0ff */
[----:B---3--:R-:W-:-:S04]  /*59c0*/  FADD R2, R2, R143 ;  /* 0x0000008f02027221 */ /* 0x008fc80000000000 */
[----:B------:R-:W-:Y:S01]  /*59d0*/  IMAD.X R13, RZ, RZ, RZ, P5 ;  /* 0x000000ffff0d7224 */ /* 0x000fe200028e06ff */
[----:B------:R-:W1:Y:S01]  /*59e0*/  SHFL.BFLY PT, R5, R2, 0x2, 0x1f ;  /* 0x0c401f0002057f89 */ /* 0x000e6200000e0000 */
[----:B----4-:R-:W-:-:S03]  /*59f0*/  FADD R9, R4, R145 ;  /* 0x0000009104097221 */ /* 0x010fc60000000000 */
[----:B------:R-:W-:Y:S02]  /*5a00*/  MOV R12, R12 ;  /* 0x0000000c000c7202 */ /* 0x000fe40000000f00 */
[----:B------:R-:W3:Y:S01]  /*5a10*/  SHFL.BFLY PT, R4, R9, 0x2, 0x1f ;  /* 0x0c401f0009047f89 */ /* 0x000ee200000e0000 */
[C---:B-1----:R-:W-:Y:S01]  /*5a20*/  FSETP.NE.AND P4, PT, R2.reuse, -R5, PT ;  /* 0x800000050200720b */ /* 0x042fe20003f85000 */
[----:B------:R-:W-:-:S05]  /*5a30*/  FADD R10, R2, R5 ;  /* 0x00000005020a7221 */ /* 0x000fca0000000000 */
[----:B------:R-:W-:Y:S01]  /*5a40*/  FSEL R2, R10, 1, P4 ;  /* 0x3f8000000a027808 */ /* 0x000fe20002000000 */
[C---:B---3--:R-:W-:Y:S01]  /*5a50*/  FADD R20, R9.reuse, R4 ;  /* 0x0000000409147221 */ /* 0x048fe20000000000 */
[----:B------:R-:W-:Y:S02]  /*5a60*/  FSETP.NE.AND P3, PT, R9, -R4, PT ;  /* 0x800000040900720b */ /* 0x000fe40003f65000 */
[C---:B------:R-:W-:Y:S02]  /*5a70*/  IADD3 R4, P6, R14.reuse, 0x2000, RZ ;  /* 0x000020000e047810 */ /* 0x040fe40007fde0ff */
[----:B------:R-:W-:Y:S03]  /*5a80*/  MUFU.RCP R2, R2 ;  /* 0x0000000200027308 */ /* 0x000fe60000001000 */
[----:B------:R-:W-:Y:S01]  /*5a90*/  IMAD.X R5, RZ, RZ, RZ, P6 ;  /* 0x000000ffff057224 */ /* 0x000fe200030e06ff */
[----:B------:R-:W-:-:S04]  /*5aa0*/  IADD3 R14, P6, R14, 0x4000, RZ ;  /* 0x000040000e0e7810 */ /* 0x000fc80007fde0ff */
[----:B------:R-:W1:Y:S01]  /*5ab0*/  @P4 MUFU.LG2 R8, R10 ;  /* 0x0000000a00084308 */ /* 0x000e620000000c00 */
[----:B------:R-:W-:Y:S01]  /*5ac0*/  MOV R18, R4 ;  /* 0x0000000400127202 */ /* 0x000fe20000000f00 */
[----:B------:R-:W-:Y:S01]  /*5ad0*/  IMAD.X R15, RZ, RZ, RZ, P6 ;  /* 0x000000ffff0f7224 */ /* 0x000fe200030e06ff */
[----:B------:R-:W-:-:S04]  /*5ae0*/  FSEL R5, R20, 1, P3 ;  /* 0x3f80000014057808 */ /* 0x000fc80001800000 */
[----:B------:R-:W-:Y:S01]  /*5af0*/  MOV R14, R14 ;  /* 0x0000000e000e7202 */ /* 0x000fe20000000f00 */
[----:B------:R-:W3:Y:S01]  /*5b00*/  @P3 MUFU.LG2 R9, R20 ;  /* 0x0000001400093308 */ /* 0x000ee20000000c00 */
[----:B------:R-:W-:-:S07]  /*5b10*/  IMAD.MOV.U32 R15, RZ, RZ, -0x800000 ;  /* 0xff800000ff0f7424 */ /* 0x000fce00078e00ff */
[----:B------:R-:W4:Y:S01]  /*5b20*/  MUFU.RCP R5, R5 ;  /* 0x0000000500057308 */ /* 0x000f220000001000 */
[----:B-1----:R-:W-:Y:S02]  /*5b30*/  @P4 FFMA R8, R3, UR5, R8 ;  /* 0x0000000503084c23 */ /* 0x002fe40008000008 */
[----:B------:R-:W-:Y:S02]  /*5b40*/  SHFL.IDX PT, R3, R138, RZ, 0x1c1f ;  /* 0x001c1fff8a037589 */ /* 0x000fe400000e0000 */
[----:B------:R-:W-:Y:S01]  /*5b50*/  @P4 FMUL R11, R8, 0.69314718246459960938 ;  /* 0x3f317218080b4820 */ /* 0x000fe20000400000 */
[----:B------:R-:W-:Y:S01]  /*5b60*/  @!P2 MOV R8, 0x1 ;  /* 0x000000010008a802 */ /* 0x000fe20000000f00 */
[----:B------:R-:W-:Y:S01]  /*5b70*/  HGMMA.64x96x16.F32.BF16 R88, gdesc[UR16].tnspB, R88 ;  /* 0x41600000105879f0 */ /* 0x000fe20008701858 */
[----:B------:R-:W-:Y:S01]  /*5b80*/  UIADD3 UR16, UR6, 0x402, URZ ;  /* 0x0000040206107890 */ /* 0x000fe2000fffe03f */
[----:B---3--:R-:W-:Y:S01]  /*5b90*/  @P3 FFMA R9, R136, UR5, R9 ;  /* 0x0000000588093c23 */ /* 0x008fe20008000009 */
[----:B------:R-:W-:Y:S01]  /*5ba0*/  UIADD3 UR18, UR46, 0x140, URZ ;  /* 0x000001402e127890 */ /* 0x000fe2000fffe03f */
[----:B------:R-:W-:Y:S01]  /*5bb0*/  UMOV UR17, 0x40000040 ;  /* 0x4000004000117882 */ /* 0x000fe20000000000 */
[----:B------:R-:W-:Y:S01]  /*5bc0*/  UMOV UR19, 0x80000020 ;  /* 0x8000002000137882 */ /* 0x000fe20000000000 */
[----:B------:R-:W-:-:S02]  /*5bd0*/  @P3 FMUL R15, R9, 0.69314718246459960938 ;  /* 0x3f317218090f3820 */ /* 0x000fc40000400000 */
[----:B------:R-:W-:Y:S01]  /*5be0*/  SHFL.IDX PT, R9, R138, 0x1, 0x1c1f ;  /* 0x003c1f008a097f89 */ /* 0x000fe200000e0000 */
        /* <DEDUP_REMOVED lines=12> */
[----:B------:R-:W-:Y:S01]  /*5cb0*/  UMOV UR19, 0x80000020 ;  /* 0x8000002000137882 */ /* 0x000fe20000000000 */
[----:B------:R-:W-:-:S06]  /*5cc0*/  ULDC.64 UR6, c[0x0][0x208] ;  /* 0x0000820000067ab9 */ /* 0x000fcc0000000a00 */
[----:B------:R-:W-:Y:S03]  /*5cd0*/  HGMMA.64x96x16.F32.BF16 R88, gdesc[UR16].tnspB, R88, gsb0 ;  /* 0x41600000105879f0 */ /* 0x000fe60008001858 */
[----:B------:R-:W-:Y:S02]  /*5ce0*/  WARPGROUP.DEPBAR.LE gsb0, 0x0 ;  /* 0x00008000000079c5 */ /* 0x000fe40000010000 */
[----:B------:R1:W-:Y:S01]  /*5cf0*/  @!P2 SYNCS.ARRIVE.TRANS64.ART0 RZ, [UR4+0x28], R8 ;  /* 0x00002808ffffa9a7 */ /* 0x0003e20008500004 */
[-C--:B------:R-:W-:Y:S01]  /*5d00*/  FMUL R92, R92, R2.reuse ;  /* 0x000000025c5c7220 */ /* 0x080fe20000400000 */
        /* <DEDUP_REMOVED lines=22> */
[----:B------:R-:W-:Y:S01]  /*5e70*/  FMUL R129, R129, R2 ;  /* 0x0000000281817220 */ /* 0x000fe20000400000 */
[----:B-1----:R-:W-:Y:S01]  /*5e80*/  SHFL.IDX PT, R8, R137, 0x1, 0x1c1f ;  /* 0x003c1f0089087f89 */ /* 0x002fe200000e0000 */
[-C--:B----4-:R-:W-:Y:S01]  /*5e90*/  FMUL R90, R90, R5.reuse ;  /* 0x000000055a5a7220 */ /* 0x090fe20000400000 */
[-C--:B------:R-:W-:Y:S01]  /*5ea0*/  FMUL R91, R91, R5.reuse ;  /* 0x000000055b5b7220 */ /* 0x080fe20000400000 */
[-C--:B------:R-:W-:Y:S01]  /*5eb0*/  FMUL R94, R94, R5.reuse ;  /* 0x000000055e5e7220 */ /* 0x080fe20000400000 */
[----:B------:R-:W1:Y:S01]  /*5ec0*/  SHFL.IDX PT, R2, R137, RZ, 0x1c1f ;  /* 0x001c1fff89027589 */ /* 0x000e6200000e0000 */
[-C--:B------:R-:W-:Y:S01]  /*5ed0*/  FMUL R95, R95, R5.reuse ;  /* 0x000000055f5f7220 */ /* 0x080fe20000400000 */
[-C--:B------:R-:W-:Y:S01]  /*5ee0*/  FMUL R7, R102, R5.reuse ;  /* 0x0000000566077220 */ /* 0x080fe20000400000 */
[-C--:B------:R-:W-:Y:S01]  /*5ef0*/  FMUL R10, R103, R5.reuse ;  /* 0x00000005670a7220 */ /* 0x080fe20000400000 */
[----:B------:R-:W-:Y:S01]  /*5f00*/  BAR.SYNC.DEFER_BLOCKING 0x1, 0x100 ;  /* 0x0044000000007b1d */ /* 0x000fe20000010000 */
        /* <DEDUP_REMOVED lines=12> */
[----:B------:R-:W-:Y:S01]  /*5fd0*/  F2FP.BF16.F32.PACK_AB R88, R89, R88 ;  /* 0x000000585958723e */ /* 0x000fe200000010ff */
[-C--:B------:R-:W-:Y:S01]  /*5fe0*/  FMUL R126, R126, R5.reuse ;  /* 0x000000057e7e7220 */ /* 0x080fe20000400000 */
[-C--:B------:R-:W-:Y:S01]  /*5ff0*/  FMUL R127, R127, R5.reuse ;  /* 0x000000057f7f7220 */ /* 0x080fe20000400000 */
[-C--:B------:R-:W-:Y:S01]  /*6000*/  FMUL R130, R130, R5.reuse ;  /* 0x0000000582827220 */ /* 0x080fe20000400000 */
[-C--:B------:R-:W-:Y:S01]  /*6010*/  FMUL R131, R131, R5.reuse ;  /* 0x0000000583837220 */ /* 0x080fe20000400000 */
[----:B------:R-:W-:Y:S01]  /*6020*/  F2FP.BF16.F32.PACK_AB R89, R91, R90 ;  /* 0x0000005a5b59723e */ /* 0x000fe200000010ff */
[-C--:B------:R-:W-:Y:S01]  /*6030*/  FMUL R134, R134, R5.reuse ;  /* 0x0000000586867220 */ /* 0x080fe20000400000 */
[----:B------:R-:W-:Y:S01]  /*6040*/  FMUL R135, R135, R5 ;  /* 0x0000000587877220 */ /* 0x000fe20000400000 */
[----:B------:R-:W-:-:S02]  /*6050*/  F2FP.BF16.F32.PACK_AB R90, R93, R92 ;  /* 0x0000005c5d5a723e */ /* 0x000fc400000010ff */
[----:B------:R-:W-:Y:S01]  /*6060*/  F2FP.BF16.F32.PACK_AB R91, R95, R94 ;  /* 0x0000005e5f5b723e */ /* 0x000fe200000010ff */
[----:B-1----:R1:W-:Y:S01]  /*6070*/  @P1 STG.E desc[UR6][R2.64], R11 ;  /* 0x0000000b02001986 */ /* 0x0023e2000c101906 */
[----:B------:R-:W-:Y:S02]  /*6080*/  F2FP.BF16.F32.PACK_AB R104, R105, R104 ;  /* 0x000000686968723e */ /* 0x000fe400000010ff */
[----:B------:R-:W-:Y:S01]  /*6090*/  F2FP.BF16.F32.PACK_AB R4, R97, R4 ;  /* 0x000000046104723e */ /* 0x000fe200000010ff */
[----:B------:R1:W-:Y:S01]  /*60a0*/  STSM.16.M88.4 [R16], R88 ;  /* 0x0000005810007844 */ /* 0x0003e20000000200 */
[----:B------:R-:W-:Y:S02]  /*60b0*/  F2FP.BF16.F32.PACK_AB R5, R99, R98 ;  /* 0x000000626305723e */ /* 0x000fe400000010ff */
[----:B------:R-:W-:Y:S01]  /*60c0*/  F2FP.BF16.F32.PACK_AB R6, R101, R6 ;  /* 0x000000066506723e */ /* 0x000fe200000010ff */
[----:B------:R1:W-:Y:S01]  /*60d0*/  @P0 STG.E desc[UR6][R8.64], R15 ;  /* 0x0000000f08000986 */ /* 0x0003e2000c101906 */
[----:B------:R-:W-:-:S02]  /*60e0*/  F2FP.BF16.F32.PACK_AB R7, R10, R7 ;  /* 0x000000070a07723e */ /* 0x000fc400000010ff */
[----:B------:R-:W-:Y:S02]  /*60f0*/  F2FP.BF16.F32.PACK_AB R112, R113, R112 ;  /* 0x000000707170723e */ /* 0x000fe400000010ff */
[----:B------:R-:W-:Y:S01]  /*6100*/  F2FP.BF16.F32.PACK_AB R105, R107, R106 ;  /* 0x0000006a6b69723e */ /* 0x000fe200000010ff */
[----:B------:R1:W-:Y:S01]  /*6110*/  STSM.16.M88.4 [R17], R4 ;  /* 0x0000000411007844 */ /* 0x0003e20000000200 */
[----:B------:R-:W-:Y:S02]  /*6120*/  F2FP.BF16.F32.PACK_AB R120, R121, R120 ;  /* 0x000000787978723e */ /* 0x000fe400000010ff */
[----:B------:R-:W-:Y:S02]  /*6130*/  F2FP.BF16.F32.PACK_AB R113, R115, R114 ;  /* 0x000000727371723e */ /* 0x000fe400000010ff */
[----:B------:R-:W-:Y:S02]  /*6140*/  F2FP.BF16.F32.PACK_AB R106, R109, R108 ;  /* 0x0000006c6d6a723e */ /* 0x000fe400000010ff */
[----:B------:R-:W-:-:S02]  /*6150*/  F2FP.BF16.F32.PACK_AB R107, R111, R110 ;  /* 0x0000006e6f6b723e */ /* 0x000fc400000010ff */
[----:B------:R-:W-:Y:S02]  /*6160*/  F2FP.BF16.F32.PACK_AB R128, R129, R128 ;  /* 0x000000808180723e */ /* 0x000fe400000010ff */
[----:B------:R-:W-:Y:S01]  /*6170*/  F2FP.BF16.F32.PACK_AB R121, R123, R122 ;  /* 0x0000007a7b79723e */ /* 0x000fe200000010ff */
[----:B------:R1:W-:Y:S01]  /*6180*/  STSM.16.M88.4 [R18], R104 ;  /* 0x0000006812007844 */ /* 0x0003e20000000200 */
[----:B------:R-:W-:Y:S02]  /*6190*/  F2FP.BF16.F32.PACK_AB R114, R117, R116 ;  /* 0x000000747572723e */ /* 0x000fe400000010ff */
[----:B------:R-:W-:Y:S02]  /*61a0*/  F2FP.BF16.F32.PACK_AB R115, R119, R118 ;  /* 0x000000767773723e */ /* 0x000fe400000010ff */
[----:B------:R-:W-:Y:S02]  /*61b0*/  F2FP.BF16.F32.PACK_AB R129, R131, R130 ;  /* 0x000000828381723e */ /* 0x000fe400000010ff */
[----:B------:R-:W-:Y:S01]  /*61c0*/  F2FP.BF16.F32.PACK_AB R122, R125, R124 ;  /* 0x0000007c7d7a723e */ /* 0x000fe200000010ff */
[----:B------:R1:W-:Y:S01]  /*61d0*/  STSM.16.M88.4 [R19], R112 ;  /* 0x0000007013007844 */ /* 0x0003e20000000200 */
[----:B------:R-:W-:-:S02]  /*61e0*/  F2FP.BF16.F32.PACK_AB R123, R127, R126 ;  /* 0x0000007e7f7b723e */ /* 0x000fc400000010ff */
[----:B------:R-:W-:Y:S02]  /*61f0*/  F2FP.BF16.F32.PACK_AB R130, R133, R132 ;  /* 0x000000848582723e */ /* 0x000fe400000010ff */
[----:B------:R-:W-:Y:S01]  /*6200*/  F2FP.BF16.F32.PACK_AB R131, R135, R134 ;  /* 0x000000868783723e */ /* 0x000fe200000010ff */
[----:B------:R1:W-:Y:S04]  /*6210*/  STSM.16.M88.4 [R14], R120 ;  /* 0x000000780e007844 */ /* 0x0003e80000000200 */
[----:B------:R1:W-:Y:S01]  /*6220*/  STSM.16.M88.4 [R12], R128 ;  /* 0x000000800c007844 */ /* 0x0003e20000000200 */
[----:B------:R3:W-:Y:S06]  /*6230*/  MEMBAR.ALL.CTA ;  /* 0x0000000000007992 */ /* 0x0007ec0000008000 */
[----:B---3--:R-:W3:Y:S02]  /*6240*/  FENCE.VIEW.ASYNC.S ;  /* 0x00000000000073c6 */ /* 0x008ee40000000000 */
[----:B---3--:R-:W-:Y:S06]  /*6250*/  BAR.ARV 0x1, 0x120 ;  /* 0x0044800000007b1d */ /* 0x008fec0000002000 */
[----:B------:R-:W-:-:S13]  /*6260*/  ISETP.NE.AND P0, PT, R0, 0x4, PT ;  /* 0x000000040000780c */ /* 0x000fda0003f05270 */
[----:B-1----:R-:W-:Y:S05]  /*6270*/  @P0 EXIT ;  /* 0x000000000000094d */ /* 0x002fea0003800000 */
[----:B------:R-:W-:Y:S01]  /*6280*/  BAR.SYNC.DEFER_BLOCKING 0x1, 0x120 ;  /* 0x0044800000007b1d */ /* 0x000fe20000010000 */
[----:B------:R-:W-:Y:S02]  /*6290*/  UIADD3 UR8, UR4, 0x6400, URZ ;  /* 0x0000640004087890 */ /* 0x000fe4000fffe03f */
[----:B------:R-:W-:Y:S02]  /*62a0*/  UIADD3 UR13, UR4, 0x8400, URZ ;  /* 0x00008400040d7890 */ /* 0x000fe4000fffe03f */
[----:B------:R-:W-:Y:S01]  /*62b0*/  UIADD3 UR14, UR4, 0xa400, URZ ;  /* 0x0000a400040e7890 */ /* 0x000fe2000fffe03f */
[----:B------:R-:W-:Y:S01]  /*62c0*/  ULDC.64 UR6, c[0x0][0x198] ;  /* 0x0000660000067ab9 */ /* 0x000fe20000000a00 */
[----:B------:R-:W-:Y:S01]  /*62d0*/  UMOV UR9, URZ ;  /* 0x0000003f00097c82 */ /* 0x000fe20008000000 */
[----:B------:R-:W-:Y:S01]  /*62e0*/  UIADD3 UR6, UP0, UR6, 0x1f0, URZ ;  /* 0x000001f006067890 */ /* 0x000fe2000ff1e03f */
[----:B------:R-:W-:Y:S01]  /*62f0*/  UMOV UR5, 0x20 ;  /* 0x0000002000057882 */ /* 0x000fe20000000000 */
[----:B------:R-:W-:-:S02]  /*6300*/  UMOV UR4, 0x40 ;  /* 0x0000004000047882 */ /* 0x000fc40000000000 */
[----:B------:R-:W-:-:S09]  /*6310*/  UIADD3.X UR7, URZ, UR7, URZ, UP0, !UPT ;  /* 0x000000073f077290 */ /* 0x000fd200087fe43f */
[----:B------:R1:W-:Y:S02]  /*6320*/  UTMASTG.4D [UR8], [UR6], desc[URZ] ;  /* 0x00003f08060073b5 */ /* 0x0003e40008019000 */
[----:B-1----:R-:W-:Y:S01]  /*6330*/  UMOV UR8, UR13 ;  /* 0x0000000d00087c82 */ /* 0x002fe20008000000 */
[----:B------:R-:W-:Y:S02]  /*6340*/  UMOV UR9, UR5 ;  /* 0x0000000500097c82 */ /* 0x000fe40008000000 */
[----:B------:R1:W-:Y:S02]  /*6350*/  UTMASTG.4D [UR8], [UR6], desc[URZ] ;  /* 0x00003f08060073b5 */ /* 0x0003e40008019000 */
[----:B-1----:R-:W-:Y:S01]  /*6360*/  UMOV UR8, UR14 ;  /* 0x0000000e00087c82 */ /* 0x002fe20008000000 */
[----:B------:R-:W-:Y:S02]  /*6370*/  UMOV UR9, UR4 ;  /* 0x0000000400097c82 */ /* 0x000fe40008000000 */
[----:B------:R1:W-:Y:S01]  /*6380*/  UTMASTG.4D [UR8], [UR6], desc[URZ] ;  /* 0x00003f08060073b5 */ /* 0x0003e20008019000 */
[----:B------:R0:W-:Y:S01]  /*6390*/  UTMACMDFLUSH ;  /* 0x00000000000079b7 */ /* 0x0001e20000000000 */
[----:B------:R-:W-:-:S04]  /*63a0*/  DEPBAR.LE SB0, 0x0 ;  /* 0x000080000000791a */ /* 0x000fc80000000000 */
[----:B-1----:R-:W-:Y:S05]  /*63b0*/  EXIT ;  /* 0x000000000000794d */ /* 0x002fea0003800000 */
.L_x_3:
[----:B-1----:R-:W-:Y:S02]  /*63c0*/  IMAD.U32 R5, RZ, RZ, UR41 ;  /* 0x00000029ff057e24 */ /* 0x002fe4000f8e00ff */
[----:B------:R-:W-:Y:S02]  /*63d0*/  IMAD.MOV.U32 R2, RZ, RZ, -0x80000000 ;  /* 0x80000000ff027424 */ /* 0x000fe400078e00ff */
[----:B------:R-:W-:-:S04]  /*63e0*/  IMAD.MOV.U32 R3, RZ, RZ, -0x80000000 ;  /* 0x80000000ff037424 */ /* 0x000fc800078e00ff */
[----:B------:R1:W2:Y:S03]  /*63f0*/  SYNCS.PHASECHK.TRANS64.TRYWAIT P0, [R5+URZ+0x18], R3 ;  /* 0x00001803050075a7 */ /* 0x0002a6000800017f */
[----:B--2---:R-:W-:Y:S05]  /*6400*/  @!P0 NANOSLEEP.SYNCS 0x989680 ;  /* 0x009896800000895d */ /* 0x004fea0003900000 */
[----:B------:R-:W2:Y:S02]  /*6410*/  @!P0 SYNCS.PHASECHK.TRANS64 P0, [R5+URZ+0x18], R3 ;  /* 0x00001803050085a7 */ /* 0x000ea4000800007f */
[----:B--2---:R-:W-:Y:S05]  /*6420*/  @!P0 BRA `(.L_x_3) ;  /* 0xfffffffc00e48947 */ /* 0x004fea000383ffff */
[----:B------:R-:W-:Y:S05]  /*6430*/  BRA `(.L_x_22) ;  /* 0xffffffa000607947 */ /* 0x000fea000383ffff */
.L_x_4:
[----:B-1----:R-:W-:Y:S01]  /*6440*/  IMAD.U32 R5, RZ, RZ, UR41 ;  /* 0x00000029ff057e24 */ /* 0x002fe2000f8e00ff */
[----:B------:R-:W-:Y:S01]  /*6450*/  MOV R2, 0x80000000 ;  /* 0x8000000000027802 */ /* 0x000fe20000000f00 */
[----:B------:R-:W-:-:S04]  /*6460*/  IMAD.MOV.U32 R3, RZ, RZ, -0x80000000 ;  /* 0x80000000ff037424 */ /* 0x000fc800078e00ff */
[----:B------:R1:W2:Y:S03]  /*6470*/  SYNCS.PHASECHK.TRANS64.TRYWAIT P0, [R5+URZ+0x8], R3 ;  /* 0x00000803050075a7 */ /* 0x0002a6000800017f */
[----:B--2---:R-:W-:Y:S05]  /*6480*/  @!P0 NANOSLEEP.SYNCS 0x989680 ;  /* 0x009896800000895d */ /* 0x004fea0003900000 */
[----:B------:R-:W2:Y:S02]  /*6490*/  @!P0 SYNCS.PHASECHK.TRANS64 P0, [R5+URZ+0x8], R3 ;  /* 0x00000803050085a7 */ /* 0x000ea4000800007f */
[----:B--2---:R-:W-:Y:S05]  /*64a0*/  @!P0 BRA `(.L_x_4) ;  /* 0xfffffffc00e48947 */ /* 0x004fea000383ffff */
[----:B------:R-:W-:Y:S05]  /*64b0*/  BRA `(.L_x_23) ;  /* 0xffffffa000b47947 */ /* 0x000fea000383ffff */
.L_x_6:
[----:B------:R-:W-:-:S04]  /*64c0*/  IMAD.U32 R2, R0, -0x80000000, RZ ;  /* 0x8000000000027824 */ /* 0x000fc800078e00ff */
[----:B------:R-:W-:-:S07]  /*64d0*/  IMAD.MOV.U32 R3, RZ, RZ, R2 ;  /* 0x000000ffff037224 */ /* 0x000fce00078e0002 */
.L_x_24:
[----:B-1----:R-:W-:-:S04]  /*64e0*/  IMAD.U32 R7, RZ, RZ, UR41 ;  /* 0x00000029ff077e24 */ /* 0x002fc8000f8e00ff */
[----:B------:R1:W2:Y:S03]  /*64f0*/  SYNCS.PHASECHK.TRANS64.TRYWAIT P0, [R7+URZ+0x18], R3 ;  /* 0x00001803070075a7 */ /* 0x0002a6000800017f */
[----:B--2---:R-:W-:Y:S05]  /*6500*/  @!P0 NANOSLEEP.SYNCS 0x989680 ;  /* 0x009896800000895d */ /* 0x004fea0003900000 */
[----:B------:R-:W2:Y:S02]  /*6510*/  @!P0 SYNCS.PHASECHK.TRANS64 P0, [R7+URZ+0x18], R3 ;  /* 0x00001803070085a7 */ /* 0x000ea4000800007f */
[----:B--2---:R-:W-:Y:S05]  /*6520*/  @!P0 BRA `(.L_x_24) ;  /* 0xfffffffc00ec8947 */ /* 0x004fea000383ffff */
[----:B------:R-:W-:Y:S05]  /*6530*/  BRA `(.L_x_25) ;  /* 0xffffffa400347947 */ /* 0x000fea000383ffff */
.L_x_7:
[----:B-1----:R-:W-:-:S07]  /*6540*/  MOV R3, R2 ;  /* 0x0000000200037202 */ /* 0x002fce0000000f00 */
.L_x_26:
[----:B-1----:R-:W-:-:S04]  /*6550*/  IMAD.U32 R5, RZ, RZ, UR41 ;  /* 0x00000029ff057e24 */ /* 0x002fc8000f8e00ff */
[----:B------:R1:W2:Y:S03]  /*6560*/  SYNCS.PHASECHK.TRANS64.TRYWAIT P0, [R5+URZ+0x28], R3 ;  /* 0x00002803050075a7 */ /* 0x0002a6000800017f */
[----:B--2---:R-:W-:Y:S05]  /*6570*/  @!P0 NANOSLEEP.SYNCS 0x989680 ;  /* 0x009896800000895d */ /* 0x004fea0003900000 */
[----:B------:R-:W2:Y:S02]  /*6580*/  @!P0 SYNCS.PHASECHK.TRANS64 P0, [R5+URZ+0x28], R3 ;  /* 0x00002803050085a7 */ /* 0x000ea4000800007f */
[----:B--2---:R-:W-:Y:S05]  /*6590*/  @!P0 BRA `(.L_x_26) ;  /* 0xfffffffc00ec8947 */ /* 0x004fea000383ffff */
[----:B------:R-:W-:Y:S05]  /*65a0*/  BRA `(.L_x_27) ;  /* 0xffffffa400947947 */ /* 0x000fea000383ffff */
.L_x_9:
[----:B-1----:R-:W-:-:S07]  /*65b0*/  IMAD.MOV.U32 R3, RZ, RZ, R2 ;  /* 0x000000ffff037224 */ /* 0x002fce00078e0002 */
.L_x_28:
[----:B-1----:R-:W-:-:S04]  /*65c0*/  IMAD.U32 R5, RZ, RZ, UR41 ;  /* 0x00000029ff057e24 */ /* 0x002fc8000f8e00ff */
[----:B------:R1:W2:Y:S03]  /*65d0*/  SYNCS.PHASECHK.TRANS64.TRYWAIT P0, [R5+URZ+0x28], R3 ;  /* 0x00002803050075a7 */ /* 0x0002a6000800017f */
[----:B--2---:R-:W-:Y:S05]  /*65e0*/  @!P0 NANOSLEEP.SYNCS 0x989680 ;  /* 0x009896800000895d */ /* 0x004fea0003900000 */
[----:B------:R-:W2:Y:S02]  /*65f0*/  @!P0 SYNCS.PHASECHK.TRANS64 P0, [R5+URZ+0x28], R3 ;  /* 0x00002803050085a7 */ /* 0x000ea4000800007f */
[----:B--2---:R-:W-:Y:S05]  /*6600*/  @!P0 BRA `(.L_x_28) ;  /* 0xfffffffc00ec8947 */ /* 0x004fea000383ffff */
[----:B------:R-:W-:Y:S05]  /*6610*/  BRA `(.L_x_29) ;  /* 0xffffffa800147947 */ /* 0x000fea000383ffff */
.L_x_10:
[----:B-1----:R-:W-:-:S07]  /*6620*/  IMAD.MOV.U32 R3, RZ, RZ, R2 ;  /* 0x000000ffff037224 */ /* 0x002fce00078e0002 */
.L_x_30:
[----:B-1----:R-:W-:-:S04]  /*6630*/  MOV R5, UR41 ;  /* 0x0000002900057c02 */ /* 0x002fc80008000f00 */
[----:B------:R1:W2:Y:S03]  /*6640*/  SYNCS.PHASECHK.TRANS64.TRYWAIT P0, [R5+URZ+0x28], R3 ;  /* 0x00002803050075a7 */ /* 0x0002a6000800017f */
[----:B--2---:R-:W-:Y:S05]  /*6650*/  @!P0 NANOSLEEP.SYNCS 0x989680 ;  /* 0x009896800000895d */ /* 0x004fea0003900000 */
[----:B------:R-:W2:Y:S02]  /*6660*/  @!P0 SYNCS.PHASECHK.TRANS64 P0, [R5+URZ+0x28], R3 ;  /* 0x00002803050085a7 */ /* 0x000ea4000800007f */
[----:B--2---:R-:W-:Y:S05]  /*6670*/  @!P0 BRA `(.L_x_30) ;  /* 0xfffffffc00ec8947 */ /* 0x004fea000383ffff */
[----:B------:R-:W-:Y:S05]  /*6680*/  BRA `(.L_x_31) ;  /* 0xffffffa800747947 */ /* 0x000fea000383ffff */
.L_x_11:
[----:B-1----:R-:W-:-:S04]  /*6690*/  IMAD.U32 R4, RZ, RZ, UR4 ;  /* 0x00000004ff047e24 */ /* 0x002fc8000f8e00ff */
[----:B------:R1:W2:Y:S03]  /*66a0*/  SYNCS.PHASECHK.TRANS64.TRYWAIT P0, [R4+URZ], RZ ;  /* 0x000000ff040075a7 */ /* 0x0002a6000800017f */
[----:B--2---:R-:W-:Y:S05]  /*66b0*/  @!P0 NANOSLEEP.SYNCS 0x989680 ;  /* 0x009896800000895d */ /* 0x004fea0003900000 */
[----:B------:R-:W2:Y:S02]  /*66c0*/  @!P0 SYNCS.PHASECHK.TRANS64 P0, [R4+URZ], RZ ;  /* 0x000000ff040085a7 */ /* 0x000ea4000800007f */
[----:B--2---:R-:W-:Y:S05]  /*66d0*/  @!P0 BRA `(.L_x_11) ;  /* 0xfffffffc00ec8947 */ /* 0x004fea000383ffff */
[----:B------:R-:W-:Y:S05]  /*66e0*/  BRA `(.L_x_32) ;  /* 0xffffffa800f07947 */ /* 0x000fea000383ffff */
.L_x_13:
[----:B-1----:R-:W-:-:S04]  /*66f0*/  IMAD.U32 R4, RZ, RZ, UR4 ;  /* 0x00000004ff047e24 */ /* 0x002fc8000f8e00ff */
[----:B------:R1:W2:Y:S03]  /*6700*/  SYNCS.PHASECHK.TRANS64.TRYWAIT P0, [R4+URZ+0x10], RZ ;  /* 0x000010ff040075a7 */ /* 0x0002a6000800017f */
[----:B--2---:R-:W-:Y:S05]  /*6710*/  @!P0 NANOSLEEP.SYNCS 0x989680 ;  /* 0x009896800000895d */ /* 0x004fea0003900000 */
[----:B------:R-:W2:Y:S02]  /*6720*/  @!P0 SYNCS.PHASECHK.TRANS64 P0, [R4+URZ+0x10], RZ ;  /* 0x000010ff040085a7 */ /* 0x000ea4000800007f */
[----:B--2---:R-:W-:Y:S05]  /*6730*/  @!P0 BRA `(.L_x_13) ;  /* 0xfffffffc00ec8947 */ /* 0x004fea000383ffff */
[----:B------:R-:W-:Y:S05]  /*6740*/  BRA `(.L_x_12) ;  /* 0xffffffac001c7947 */ /* 0x000fea000383ffff */
.L_x_16:
[----:B------:R-:W-:-:S07]  /*6750*/  IMAD.MOV.U32 R25, RZ, RZ, R24 ;  /* 0x000000ffff197224 */ /* 0x000fce00078e0018 */
.L_x_33:
[----:B-1----:R-:W-:-:S04]  /*6760*/  IMAD.U32 R3, RZ, RZ, UR4 ;  /* 0x00000004ff037e24 */ /* 0x002fc8000f8e00ff */
[----:B------:R1:W2:Y:S03]  /*6770*/  SYNCS.PHASECHK.TRANS64.TRYWAIT P2, [R3+URZ+0x10], R25 ;  /* 0x00001019030075a7 */ /* 0x0002a6000804017f */
[----:B--2---:R-:W-:Y:S05]  /*6780*/  @!P2 NANOSLEEP.SYNCS 0x989680 ;  /* 0x009896800000a95d */ /* 0x004fea0003900000 */
[----:B------:R-:W2:Y:S02]  /*6790*/  @!P2 SYNCS.PHASECHK.TRANS64 P2, [R3+URZ+0x10], R25 ;  /* 0x000010190300a5a7 */ /* 0x000ea4000804007f */
[----:B--2---:R-:W-:Y:S05]  /*67a0*/  @!P2 BRA `(.L_x_33) ;  /* 0xfffffffc00eca947 */ /* 0x004fea000383ffff */
[----:B------:R-:W-:Y:S05]  /*67b0*/  BRA `(.L_x_15) ;  /* 0xffffffd000cc7947 */ /* 0x000fea000383ffff */
.L_x_18:
[----:B------:R-:W-:-:S07]  /*67c0*/  MOV R147, R146 ;  /* 0x0000009200937202 */ /* 0x000fce0000000f00 */
.L_x_34:
[----:B-1----:R-:W-:-:S04]  /*67d0*/  IMAD.U32 R3, RZ, RZ, UR4 ;  /* 0x00000004ff037e24 */ /* 0x002fc8000f8e00ff */
[----:B------:R1:W2:Y:S03]  /*67e0*/  SYNCS.PHASECHK.TRANS64.TRYWAIT P2, [R3+URZ+0x20], R147 ;  /* 0x00002093030075a7 */ /* 0x0002a6000804017f */
[----:B--2---:R-:W-:Y:S05]  /*67f0*/  @!P2 NANOSLEEP.SYNCS 0x989680 ;  /* 0x009896800000a95d */ /* 0x004fea0003900000 */
[----:B------:R-:W2:Y:S02]  /*6800*/  @!P2 SYNCS.PHASECHK.TRANS64 P2, [R3+URZ+0x20], R147 ;  /* 0x000020930300a5a7 */ /* 0x000ea4000804007f */
[----:B--2---:R-:W-:Y:S05]  /*6810*/  @!P2 BRA `(.L_x_34) ;  /* 0xfffffffc00eca947 */ /* 0x004fea000383ffff */
[----:B------:R-:W-:Y:S05]  /*6820*/  BRA `(.L_x_17) ;  /* 0xffffffd400247947 */ /* 0x000fea000383ffff */
.L_x_21:
[----:B------:R-:W-:-:S07]  /*6830*/  IMAD.MOV.U32 R5, RZ, RZ, R4 ;  /* 0x000000ffff057224 */ /* 0x000fce00078e0004 */
.L_x_35:
[----:B-1----:R-:W-:-:S04]  /*6840*/  IMAD.U32 R7, RZ, RZ, UR4 ;  /* 0x00000004ff077e24 */ /* 0x002fc8000f8e00ff */
[----:B------:R1:W3:Y:S03]  /*6850*/  SYNCS.PHASECHK.TRANS64.TRYWAIT P3, [R7+URZ+0x20], R5 ;  /* 0x00002005070075a7 */ /* 0x0002e6000806017f */
[----:B---3--:R-:W-:Y:S05]  /*6860*/  @!P3 NANOSLEEP.SYNCS 0x989680 ;  /* 0x009896800000b95d */ /* 0x008fea0003900000 */
[----:B------:R-:W3:Y:S02]  /*6870*/  @!P3 SYNCS.PHASECHK.TRANS64 P3, [R7+URZ+0x20], R5 ;  /* 0x000020050700b5a7 */ /* 0x000ee4000806007f */
[----:B---3--:R-:W-:Y:S05]  /*6880*/  @!P3 BRA `(.L_x_35) ;  /* 0xfffffffc00ecb947 */ /* 0x008fea000383ffff */
[----:B------:R-:W-:Y:S05]  /*6890*/  BRA `(.L_x_20) ;  /* 0xffffffec00f47947 */ /* 0x000fea000383ffff */
.L_x_36:
[----:B------:R-:W-:-:S00]  /*68a0*/  BRA `(.L_x_36) ;  /* 0xfffffffc00fc7947 */ /* 0x000fc0000383ffff */
[----:B------:R-:W-:-:S00]  /*68b0*/  NOP ;  /* 0x0000000000007918 */ /* 0x000fc00000000000 */
        /* <DEDUP_REMOVED lines=12> */
.L_x_37:


//--------------------- .nv.shared.kernel_cutlass_kernel_flash_attncuteflash_fwd_sm90FlashAttentionForwardSm90_object_at__tensor0000o1961211101213_tensor0000o9611101213_tensor0000o9611101213_tensor0000o1961211101213_tensor_0 --------------------------
	.section	.nv.shared.kernel_cutlass_kernel_flash_attncuteflash_fwd_sm90FlashAttentionForwardSm90_object_at__tensor0000o1961211101213_tensor0000o9611101213_tensor0000o9611101213_tensor0000o1961211101213_tensor_0,"aw",@nobits
	.sectionflags	@""
	.align	1024
	.zero		1024


//--------------------- .nv.shared.reserved.0     --------------------------
	.section	.nv.shared.reserved.0,"aw",@nobits
	.weak		__nv_reservedSMEM_offset_0_alias
	.size		__nv_reservedSMEM_offset_0_alias, 0, 0
	.other		__nv_reservedSMEM_offset_0_alias,@"STO_CUDA_RESERVED_SHARED STV_DEFAULT"
__nv_reservedSMEM_offset_0_alias:
	.zero		0


//--------------------- .nv.constant0.kernel_cutlass_kernel_flash_attncuteflash_fwd_sm90FlashAttentionForwardSm90_object_at__tensor0000o1961211101213_tensor0000o9611101213_tensor0000o9611101213_tensor0000o1961211101213_tensor_0 --------------------------
	.section	.nv.constant0.kernel_cutlass_kernel_flash_attncuteflash_fwd_sm90FlashAttentionForwardSm90_object_at__tensor0000o1961211101213_tensor0000o9611101213_tensor0000o9611101213_tensor0000o1961211101213_tensor_0,"a",@progbits
	.sectionflags	@""
	.align	4
.nv.constant0.kernel_cutlass_kernel_flash_attncuteflash_fwd_sm90FlashAttentionForwardSm90_object_at__tensor0000o1961211101213_tensor0000o9611101213_tensor0000o9611101213_tensor0000o1961211101213_tensor_0:
	.zero		1184


//--------------------- SYMBOLS --------------------------

	.type		.nv.reservedSmem.offset0,@object
	.size		.nv.reservedSmem.offset0,0x4
